def attn_fwd(
    Q,
    K,
    V,
    Out,
    Lse,
    sm_scale,
    stride_qz,
    stride_qh,
    stride_qm,
    stride_qk,
    stride_kz,
    stride_kh,
    stride_kn,
    stride_kk,
    stride_vz,
    stride_vh,
    stride_vn,
    stride_vk,
    stride_oz,
    stride_oh,
    stride_om,
    stride_ok,
    seqlen_q,
    seqlen_k,
    BLOCK_M: tl.constexpr,
    BLOCK_N: tl.constexpr,
    HEAD_DIM: tl.constexpr,
    CAUSAL: tl.constexpr,
):
    start_m = tl.program_id(0)
    off_hz = tl.program_id(1)
    q_off = off_hz * stride_qh
    k_off = off_hz * stride_kh
    v_off = off_hz * stride_vh
    offs_m = start_m * BLOCK_M + tl.arange(0, BLOCK_M)
    offs_d = tl.arange(0, HEAD_DIM)
    offs_n = tl.arange(0, BLOCK_N)
    q_ptrs = Q + q_off + offs_m[:, None] * stride_qm + offs_d[None, :] * stride_qk
    k_ptrs = K + k_off + offs_d[:, None] * stride_kk + offs_n[None, :] * stride_kn
    v_ptrs = V + v_off + offs_n[:, None] * stride_vn + offs_d[None, :] * stride_vk
    m_i = tl.full([BLOCK_M], float("-inf"), dtype=tl.float32)
    l_i = tl.zeros([BLOCK_M], dtype=tl.float32) + 1.0
    acc = tl.zeros([BLOCK_M, HEAD_DIM], dtype=tl.float32)
    q = tl.load(q_ptrs)
    acc, l_i, m_i = _attn_fwd_inner(
        acc,
        l_i,
        m_i,
        q,
        k_ptrs,
        v_ptrs,
        sm_scale,
        stride_kn,
        stride_vn,
        start_m,
        seqlen_k,
        BLOCK_M,
        BLOCK_N,
        HEAD_DIM,
        CAUSAL,
    )
    acc = acc / l_i[:, None]
    lse = m_i + tl.math.log2(l_i) / 1.4426950408889634
    o_ptrs = (
        Out
        + off_hz * stride_oh
        + offs_m[:, None] * stride_om
        + offs_d[None, :] * stride_ok
    )
    tl.store(o_ptrs, acc.to(Out.dtype.element_ty))
    tl.store(Lse + off_hz * seqlen_q + offs_m, lse)

# config = {"BLOCK_M": 32, "BLOCK_N": 16, "HEAD_DIM": 512, "arch": "sm_100", "causal": true, "dtype": "bf16", "num_stages": 2, "num_warps": 4}
# arch = sm_100


// ===== COMPILED SASS (sm_100a) =====

	.target	sm_100a

	.elftype	@"ET_EXEC"


//--------------------- .note.nv.tkinfo           --------------------------
	.section	.note.nv.tkinfo,"",@"SHT_NOTE"
	.sectionflags	@"SHF_NOTE_NV_TKINFO"
	.tkinfo
        /*0018*/ 	.word	0x00000081
        /*0030*/ 	.string	""
        /*0030*/ 	.string	"ptxas-blackwell"
        /*0030*/ 	.string	"Cuda compilation tools, release 12.9, V12.9.86"
        /*0030*/ 	.string	"Build cuda_12.9.r12.9/compiler.36037853_0"
        /*0030*/ 	.string	"-v  -suppress-debug-info  -lineinfo  -arch sm_100a "



//--------------------- .note.nv.cuver            --------------------------
	.section	.note.nv.cuver,"",@"SHT_NOTE"
	.sectionflags	@"SHF_NOTE_NV_CUVER"
        /*0018*/ 	.short	0x0001
        /*001a*/ 	.short	0x0064
        /*001c*/ 	.short	0x0001
        /*001e*/ 	.short	0x0000
        /*0020*/ 	.short	0x0001
        /*0022*/ 	.short	0x0000


//--------------------- .nv.info                  --------------------------
	.section	.nv.info,"",@"SHT_CUDA_INFO"
	.align	4


	//----- nvinfo : EIATTR_REGCOUNT
	.align		4
        /*0000*/ 	.byte	0x04, 0x2f
        /*0002*/ 	.short	(.L_2 - .L_1)
	.align		4
.L_1:
        /*0004*/ 	.word	index@(attn_fwd)
        /*0008*/ 	.word	0x000000ff


	//----- nvinfo : EIATTR_FRAME_SIZE
	.align		4
.L_2:
        /*000c*/ 	.byte	0x04, 0x11
        /*000e*/ 	.short	(.L_4 - .L_3)
	.align		4
.L_3:
        /*0010*/ 	.word	index@(attn_fwd)
        /*0014*/ 	.word	0x00000378


	//----- nvinfo : EIATTR_MIN_STACK_SIZE
	.align		4
.L_4:
        /*0018*/ 	.byte	0x04, 0x12
        /*001a*/ 	.short	(.L_6 - .L_5)
	.align		4
.L_5:
        /*001c*/ 	.word	index@(attn_fwd)
        /*0020*/ 	.word	0x00000378
.L_6:


//--------------------- .nv.info.attn_fwd         --------------------------
	.section	.nv.info.attn_fwd,"",@"SHT_CUDA_INFO"
	.sectionflags	@""
	.align	4


	//----- nvinfo : EIATTR_CUDA_API_VERSION
	.align		4
        /*0000*/ 	.byte	0x04, 0x37
        /*0002*/ 	.short	(.L_8 - .L_7)
.L_7:
        /*0004*/ 	.word	0x00000081


	//----- nvinfo : EIATTR_KPARAM_INFO
	.align		4
.L_8:
        /*0008*/ 	.byte	0x04, 0x17
        /*000a*/ 	.short	(.L_10 - .L_9)
.L_9:
        /*000c*/ 	.word	0x00000000
        /*0010*/ 	.short	0x0019
        /*0012*/ 	.short	0x0080
        /*0014*/ 	.byte	0x00, 0xf4, 0x21, 0x00


	//----- nvinfo : EIATTR_KPARAM_INFO
	.align		4
.L_10:
        /*0018*/ 	.byte	0x04, 0x17
        /*001a*/ 	.short	(.L_12 - .L_11)
.L_11:
        /*001c*/ 	.word	0x00000000
        /*0020*/ 	.short	0x0018
        /*0022*/ 	.short	0x0078
        /*0024*/ 	.byte	0x00, 0xf4, 0x21, 0x00


	//----- nvinfo : EIATTR_KPARAM_INFO
	.align		4
.L_12:
        /*0028*/ 	.byte	0x04, 0x17
        /*002a*/ 	.short	(.L_14 - .L_13)
.L_13:
        /*002c*/ 	.word	0x00000000
        /*0030*/ 	.short	0x0017
        /*0032*/ 	.short	0x0070
        /*0034*/ 	.byte	0x00, 0xf0, 0x11, 0x00


	//----- nvinfo : EIATTR_KPARAM_INFO
	.align		4
.L_14:
        /*0038*/ 	.byte	0x04, 0x17
        /*003a*/ 	.short	(.L_16 - .L_15)
.L_15:
        /*003c*/ 	.word	0x00000000
        /*0040*/ 	.short	0x0016
        /*0042*/ 	.short	0x006c
        /*0044*/ 	.byte	0x00, 0xf0, 0x11, 0x00


	//----- nvinfo : EIATTR_KPARAM_INFO
	.align		4
.L_16:
        /*0048*/ 	.byte	0x04, 0x17
        /*004a*/ 	.short	(.L_18 - .L_17)
.L_17:
        /*004c*/ 	.word	0x00000000
        /*0050*/ 	.short	0x0015
        /*0052*/ 	.short	0x0068
        /*0054*/ 	.byte	0x00, 0xf0, 0x11, 0x00


	//----- nvinfo : EIATTR_KPARAM_INFO
	.align		4
.L_18:
        /*0058*/ 	.byte	0x04, 0x17
        /*005a*/ 	.short	(.L_20 - .L_19)
.L_19:
        /*005c*/ 	.word	0x00000000
        /*0060*/ 	.short	0x0014
        /*0062*/ 	.short	0x0064
        /*0064*/ 	.byte	0x00, 0xf0, 0x11, 0x00


	//----- nvinfo : EIATTR_KPARAM_INFO
	.align		4
.L_20:
        /*0068*/ 	.byte	0x04, 0x17
        /*006a*/ 	.short	(.L_22 - .L_21)
.L_21:
        /*006c*/ 	.word	0x00000000
        /*0070*/ 	.short	0x0013
        /*0072*/ 	.short	0x0060
        /*0074*/ 	.byte	0x00, 0xf0, 0x11, 0x00


	//----- nvinfo : EIATTR_KPARAM_INFO
	.align		4
.L_22:
        /*0078*/ 	.byte	0x04, 0x17
        /*007a*/ 	.short	(.L_24 - .L_23)
.L_23:
        /*007c*/ 	.word	0x00000000
        /*0080*/ 	.short	0x0012
        /*0082*/ 	.short	0x005c
        /*0084*/ 	.byte	0x00, 0xf0, 0x11, 0x00


	//----- nvinfo : EIATTR_KPARAM_INFO
	.align		4
.L_24:
        /*0088*/ 	.byte	0x04, 0x17
        /*008a*/ 	.short	(.L_26 - .L_25)
.L_25:
        /*008c*/ 	.word	0x00000000
        /*0090*/ 	.short	0x0011
        /*0092*/ 	.short	0x0058
        /*0094*/ 	.byte	0x00, 0xf0, 0x11, 0x00


	//----- nvinfo : EIATTR_KPARAM_INFO
	.align		4
.L_26:
        /*0098*/ 	.byte	0x04, 0x17
        /*009a*/ 	.short	(.L_28 - .L_27)
.L_27:
        /*009c*/ 	.word	0x00000000
        /*00a0*/ 	.short	0x0010
        /*00a2*/ 	.short	0x0054
        /*00a4*/ 	.byte	0x00, 0xf0, 0x11, 0x00


	//----- nvinfo : EIATTR_KPARAM_INFO
	.align		4
.L_28:
        /*00a8*/ 	.byte	0x04, 0x17
        /*00aa*/ 	.short	(.L_30 - .L_29)
.L_29:
        /*00ac*/ 	.word	0x00000000
        /*00b0*/ 	.short	0x000f
        /*00b2*/ 	.short	0x0050
        /*00b4*/ 	.byte	0x00, 0xf0, 0x11, 0x00


	//----- nvinfo : EIATTR_KPARAM_INFO
	.align		4
.L_30:
        /*00b8*/ 	.byte	0x04, 0x17
        /*00ba*/ 	.short	(.L_32 - .L_31)
.L_31:
        /*00bc*/ 	.word	0x00000000
        /*00c0*/ 	.short	0x000e
        /*00c2*/ 	.short	0x004c
        /*00c4*/ 	.byte	0x00, 0xf0, 0x11, 0x00


	//----- nvinfo : EIATTR_KPARAM_INFO
	.align		4
.L_32:
        /*00c8*/ 	.byte	0x04, 0x17
        /*00ca*/ 	.short	(.L_34 - .L_33)
.L_33:
        /*00cc*/ 	.word	0x00000000
        /*00d0*/ 	.short	0x000d
        /*00d2*/ 	.short	0x0048
        /*00d4*/ 	.byte	0x00, 0xf0, 0x11, 0x00


	//----- nvinfo : EIATTR_KPARAM_INFO
	.align		4
.L_34:
        /*00d8*/ 	.byte	0x04, 0x17
        /*00da*/ 	.short	(.L_36 - .L_35)
.L_35:
        /*00dc*/ 	.word	0x00000000
        /*00e0*/ 	.short	0x000c
        /*00e2*/ 	.short	0x0044
        /*00e4*/ 	.byte	0x00, 0xf0, 0x11, 0x00


	//----- nvinfo : EIATTR_KPARAM_INFO
	.align		4
.L_36:
        /*00e8*/ 	.byte	0x04, 0x17
        /*00ea*/ 	.short	(.L_38 - .L_37)
.L_37:
        /*00ec*/ 	.word	0x00000000
        /*00f0*/ 	.short	0x000b
        /*00f2*/ 	.short	0x0040
        /*00f4*/ 	.byte	0x00, 0xf0, 0x11, 0x00


	//----- nvinfo : EIATTR_KPARAM_INFO
	.align		4
.L_38:
        /*00f8*/ 	.byte	0x04, 0x17
        /*00fa*/ 	.short	(.L_40 - .L_39)
.L_39:
        /*00fc*/ 	.word	0x00000000
        /*0100*/ 	.short	0x000a
        /*0102*/ 	.short	0x003c
        /*0104*/ 	.byte	0x00, 0xf0, 0x11, 0x00


	//----- nvinfo : EIATTR_KPARAM_INFO
	.align		4
.L_40:
        /*0108*/ 	.byte	0x04, 0x17
        /*010a*/ 	.short	(.L_42 - .L_41)
.L_41:
        /*010c*/ 	.word	0x00000000
        /*0110*/ 	.short	0x0009
        /*0112*/ 	.short	0x0038
        /*0114*/ 	.byte	0x00, 0xf0, 0x11, 0x00


	//----- nvinfo : EIATTR_KPARAM_INFO
	.align		4
.L_42:
        /*0118*/ 	.byte	0x04, 0x17
        /*011a*/ 	.short	(.L_44 - .L_43)
.L_43:
        /*011c*/ 	.word	0x00000000
        /*0120*/ 	.short	0x0008
        /*0122*/ 	.short	0x0034
        /*0124*/ 	.byte	0x00, 0xf0, 0x11, 0x00


	//----- nvinfo : EIATTR_KPARAM_INFO
	.align		4
.L_44:
        /*0128*/ 	.byte	0x04, 0x17
        /*012a*/ 	.short	(.L_46 - .L_45)
.L_45:
        /*012c*/ 	.word	0x00000000
        /*0130*/ 	.short	0x0007
        /*0132*/ 	.short	0x0030
        /*0134*/ 	.byte	0x00, 0xf0, 0x11, 0x00


	//----- nvinfo : EIATTR_KPARAM_INFO
	.align		4
.L_46:
        /*0138*/ 	.byte	0x04, 0x17
        /*013a*/ 	.short	(.L_48 - .L_47)
.L_47:
        /*013c*/ 	.word	0x00000000
        /*0140*/ 	.short	0x0006
        /*0142*/ 	.short	0x002c
        /*0144*/ 	.byte	0x00, 0xf0, 0x11, 0x00


	//----- nvinfo : EIATTR_KPARAM_INFO
	.align		4
.L_48:
        /*0148*/ 	.byte	0x04, 0x17
        /*014a*/ 	.short	(.L_50 - .L_49)
.L_49:
        /*014c*/ 	.word	0x00000000
        /*0150*/ 	.short	0x0005
        /*0152*/ 	.short	0x0028
        /*0154*/ 	.byte	0x00, 0xf0, 0x11, 0x00


	//----- nvinfo : EIATTR_KPARAM_INFO
	.align		4
.L_50:
        /*0158*/ 	.byte	0x04, 0x17
        /*015a*/ 	.short	(.L_52 - .L_51)
.L_51:
        /*015c*/ 	.word	0x00000000
        /*0160*/ 	.short	0x0004
        /*0162*/ 	.short	0x0020
        /*0164*/ 	.byte	0x00, 0xf4, 0x21, 0x00


	//----- nvinfo : EIATTR_KPARAM_INFO
	.align		4
.L_52:
        /*0168*/ 	.byte	0x04, 0x17
        /*016a*/ 	.short	(.L_54 - .L_53)
.L_53:
        /*016c*/ 	.word	0x00000000
        /*0170*/ 	.short	0x0003
        /*0172*/ 	.short	0x0018
        /*0174*/ 	.byte	0x00, 0xf4, 0x21, 0x00


	//----- nvinfo : EIATTR_KPARAM_INFO
	.align		4
.L_54:
        /*0178*/ 	.byte	0x04, 0x17
        /*017a*/ 	.short	(.L_56 - .L_55)
.L_55:
        /*017c*/ 	.word	0x00000000
        /*0180*/ 	.short	0x0002
        /*0182*/ 	.short	0x0010
        /*0184*/ 	.byte	0x00, 0xf4, 0x21, 0x00


	//----- nvinfo : EIATTR_KPARAM_INFO
	.align		4
.L_56:
        /*0188*/ 	.byte	0x04, 0x17
        /*018a*/ 	.short	(.L_58 - .L_57)
.L_57:
        /*018c*/ 	.word	0x00000000
        /*0190*/ 	.short	0x0001
        /*0192*/ 	.short	0x0008
        /*0194*/ 	.byte	0x00, 0xf4, 0x21, 0x00


	//----- nvinfo : EIATTR_KPARAM_INFO
	.align		4
.L_58:
        /*0198*/ 	.byte	0x04, 0x17
        /*019a*/ 	.short	(.L_60 - .L_59)
.L_59:
        /*019c*/ 	.word	0x00000000
        /*01a0*/ 	.short	0x0000
        /*01a2*/ 	.short	0x0000
        /*01a4*/ 	.byte	0x00, 0xf4, 0x21, 0x00


	//----- nvinfo : EIATTR_SPARSE_MMA_MASK
	.align		4
.L_60:
        /*01a8*/ 	.byte	0x03, 0x50
        /*01aa*/ 	.short	0x0000


	//----- nvinfo : EIATTR_MAXREG_COUNT
	.align		4
        /*01ac*/ 	.byte	0x03, 0x1b
        /*01ae*/ 	.short	0x00ff


	//----- nvinfo : EIATTR_NUM_BARRIERS
	.align		4
        /*01b0*/ 	.byte	0x02, 0x4c
        /*01b2*/ 	.byte	0x01
	.zero		1


	//----- nvinfo : EIATTR_ANNOTATIONS
	.align		4
        /*01b4*/ 	.byte	0x04, 0x55
        /*01b6*/ 	.short	(.L_62 - .L_61)


	//   ....[0]....
.L_61:
        /*01b8*/ 	.word	0x00000001
        /*01bc*/ 	.byte	0xf0, 0x33, 0x00, 0x00, 0x01, 0x00, 0x00, 0x00, 0x70, 0x34, 0x00, 0x00, 0x01, 0x00, 0x00, 0x00
        /* <DEDUP_REMOVED lines=109> */
        /*089c*/ 	.byte	0x70, 0x7c, 0x00, 0x00, 0x01, 0x00, 0x00, 0x00, 0x80, 0x7c, 0x00, 0x00


	//----- nvinfo : EIATTR_COOP_GROUP_MASK_REGIDS
	.align		4
.L_62:
        /*08a8*/ 	.byte	0x04, 0x29
        /*08aa*/ 	.short	(.L_64 - .L_63)


	//   ....[0]....
.L_63:
        /*08ac*/ 	.word	0xffffffff


	//   ....[1]....
        /*08b0*/ 	.word	0xffffffff


	//   ....[2]....
        /*08b4*/ 	.word	0xffffffff


	//   ....[3]....
        /*08b8*/ 	.word	0xffffffff


	//   ....[4]....
        /*08bc*/ 	.word	0xffffffff


	//   ....[5]....
        /*08c0*/ 	.word	0xffffffff


	//   ....[6]....
        /*08c4*/ 	.word	0xffffffff


	//   ....[7]....
        /*08c8*/ 	.word	0xffffffff


	//   ....[8]....
        /*08cc*/ 	.word	0xffffffff


	//   ....[9]....
        /*08d0*/ 	.word	0xffffffff


	//   ....[10]....
        /*08d4*/ 	.word	0xffffffff


	//   ....[11]....
        /*08d8*/ 	.word	0xffffffff


	//   ....[12]....
        /*08dc*/ 	.word	0xffffffff


	//   ....[13]....
        /*08e0*/ 	.word	0xffffffff


	//   ....[14]....
        /*08e4*/ 	.word	0xffffffff


	//   ....[15]....
        /*08e8*/ 	.word	0xffffffff


	//   ....[16]....
        /*08ec*/ 	.word	0xffffffff


	//   ....[17]....
        /*08f0*/ 	.word	0xffffffff


	//----- nvinfo : EIATTR_COOP_GROUP_INSTR_OFFSETS
	.align		4
.L_64:
        /*08f4*/ 	.byte	0x04, 0x28
        /*08f6*/ 	.short	(.L_66 - .L_65)


	//   ....[0]....
.L_65:
        /*08f8*/ 	.word	0x00006c30


	//   ....[1]....
        /*08fc*/ 	.word	0x00006c60


	//   ....[2]....
        /*0900*/ 	.word	0x00006c80


	//   ....[3]....
        /*0904*/ 	.word	0x00006ca0


	//   ....[4]....
        /*0908*/ 	.word	0x00006cd0


	//   ....[5]....
        /*090c*/ 	.word	0x00006cf0


	//   ....[6]....
        /*0910*/ 	.word	0x00006d00


	//   ....[7]....
        /*0914*/ 	.word	0x00006d20


	//   ....[8]....
        /*0918*/ 	.word	0x00006ed0


	//   ....[9]....
        /*091c*/ 	.word	0x00007140


	//   ....[10]....
        /*0920*/ 	.word	0x00007150


	//   ....[11]....
        /*0924*/ 	.word	0x00007170


	//   ....[12]....
        /*0928*/ 	.word	0x00007180


	//   ....[13]....
        /*092c*/ 	.word	0x000071d0


	//   ....[14]....
        /*0930*/ 	.word	0x000071e0


	//   ....[15]....
        /*0934*/ 	.word	0x000071f0


	//   ....[16]....
        /*0938*/ 	.word	0x00007200


	//   ....[17]....
        /*093c*/ 	.word	0x00007330


	//----- nvinfo : EIATTR_VRC_CTA_INIT_COUNT
	.align		4
.L_66:
        /*0940*/ 	.byte	0x02, 0x4a
	.zero		1
	.zero		1


	//----- nvinfo : EIATTR_EXIT_INSTR_OFFSETS
	.align		4
        /*0944*/ 	.byte	0x04, 0x1c
        /*0946*/ 	.short	(.L_68 - .L_67)


	//   ....[0]....
.L_67:
        /*0948*/ 	.word	0x0000e120


	//   ....[1]....
        /*094c*/ 	.word	0x0000e150


	//----- nvinfo : EIATTR_REQNTID
	.align		4
.L_68:
        /*0950*/ 	.byte	0x04, 0x10
        /*0952*/ 	.short	(.L_70 - .L_69)
.L_69:
        /*0954*/ 	.word	0x00000080
        /*0958*/ 	.word	0x00000001
        /*095c*/ 	.word	0x00000001


	//----- nvinfo : EIATTR_CBANK_PARAM_SIZE
	.align		4
.L_70:
        /*0960*/ 	.byte	0x03, 0x19
        /*0962*/ 	.short	0x0088


	//----- nvinfo : EIATTR_PARAM_CBANK
	.align		4
        /*0964*/ 	.byte	0x04, 0x0a
        /*0966*/ 	.short	(.L_72 - .L_71)
	.align		4
.L_71:
        /*0968*/ 	.word	index@(.nv.constant0.attn_fwd)
        /*096c*/ 	.short	0x0380
        /*096e*/ 	.short	0x0088


	//----- nvinfo : EIATTR_SW_WAR
	.align		4
.L_72:
        /*0970*/ 	.byte	0x04, 0x36
        /*0972*/ 	.short	(.L_74 - .L_73)
.L_73:
        /*0974*/ 	.word	0x00000008
.L_74:


//--------------------- .nv.compat                --------------------------
	.section	.nv.compat,"",@"SHT_CUDA_COMPAT_INFO"
	.align	4
        /*0000*/ 	.byte	0x02, 0x02, 0x01, 0x00, 0x02, 0x05, 0x05, 0x00, 0x02, 0x03, 0x00, 0x00, 0x02, 0x06, 0x01, 0x00


//--------------------- .nv.callgraph             --------------------------
	.section	.nv.callgraph,"",@"SHT_CUDA_CALLGRAPH"
	.align	4
	.sectionentsize	8
	.align		4
        /*0000*/ 	.word	0x00000000
	.align		4
        /*0004*/ 	.word	0xffffffff
	.align		4
        /*0008*/ 	.word	0x00000000
	.align		4
        /*000c*/ 	.word	0xfffffffe
	.align		4
        /*0010*/ 	.word	0x00000000
	.align		4
        /*0014*/ 	.word	0xfffffffd
	.align		4
        /*0018*/ 	.word	0x00000000
	.align		4
        /*001c*/ 	.word	0xfffffffc


//--------------------- .nv.constant4             --------------------------
	.section	.nv.constant4,"a",@progbits
	.align	8
	.align		8
.nv.constant4:
        /*0000*/ 	.dword	_$_str


//--------------------- .text.attn_fwd            --------------------------
	.section	.text.attn_fwd,"ax",@progbits
	.align	128
        .global         attn_fwd
        .type           attn_fwd,@function
        .size           attn_fwd,(.L_x_3 - attn_fwd)
        .other          attn_fwd,@"STO_CUDA_ENTRY STV_DEFAULT"
attn_fwd:
.text.attn_fwd:
[----:B------:R-:W0:Y:S01]  /*0000*/  LDC R1, c[0x0][0x37c] ;  /* 0x0000df00ff017b82 */ /* 0x000e220000000800 */
[----:B------:R-:W1:Y:S07]  /*0010*/  S2R R10, SR_CTAID.X ;  /* 0x00000000000a7919 */ /* 0x000e6e0000002500 */
[----:B------:R-:W2:Y:S01]  /*0020*/  S2UR UR7, SR_CTAID.Y ;  /* 0x00000000000779c3 */ /* 0x000ea20000002600 */
[----:B------:R-:W2:Y:S01]  /*0030*/  LDCU.64 UR4, c[0x0][0x3b0] ;  /* 0x00007600ff0477ac */ /* 0x000ea20008000a00 */
[----:B0-----:R-:W-:Y:S01]  /*0040*/  VIADD R1, R1, 0xfffffc88 ;  /* 0xfffffc8801017836 */ /* 0x001fe20000000000 */
[----:B------:R-:W0:Y:S01]  /*0050*/  S2R R247, SR_TID.X ;  /* 0x0000000000f77919 */ /* 0x000e220000002100 */
[----:B------:R-:W3:Y:S04]  /*0060*/  LDCU.64 UR10, c[0x0][0x358] ;  /* 0x00006b00ff0a77ac */ /* 0x000ee80008000a00 */
[----:B------:R-:W4:Y:S08]  /*0070*/  LDC R14, c[0x0][0x3b8] ;  /* 0x0000ee00ff0e7b82 */ /* 0x000f300000000800 */
[----:B------:R-:W5:Y:S01]  /*0080*/  LDC.64 R6, c[0x0][0x380] ;  /* 0x0000e000ff067b82 */ /* 0x000f620000000a00 */
[----:B--2---:R-:W-:-:S04]  /*0090*/  UIMAD UR4, UR7, UR4, URZ ;  /* 0x00000004070472a4 */ /* 0x004fc8000f8e02ff */
[----:B------:R-:W-:Y:S01]  /*00a0*/  USHF.L.U32 UR6, UR4, 0x1, URZ ;  /* 0x0000000104067899 */ /* 0x000fe200080006ff */
[----:B-1----:R-:W-:Y:S01]  /*00b0*/  IMAD.SHL.U32 R10, R10, 0x20, RZ ;  /* 0x000000200a0a7824 */ /* 0x002fe200078e00ff */
[----:B0-----:R-:W-:-:S04]  /*00c0*/  SHF.R.U32.HI R3, RZ, 0x5, R247 ;  /* 0x00000005ff037819 */ /* 0x001fc800000116f7 */
[----:B------:R-:W-:Y:S02]  /*00d0*/  LOP3.LUT R0, R10, 0x1f, R247, 0xf8, !PT ;  /* 0x0000001f0a007812 */ /* 0x000fe400078ef8f7 */
[----:B------:R-:W-:-:S03]  /*00e0*/  SGXT.U32 R3, R3, 0x2 ;  /* 0x000000020303781a */ /* 0x000fc60000000000 */
[----:B------:R-:W-:Y:S01]  /*00f0*/  IMAD R0, R0, UR5, RZ ;  /* 0x0000000500007c24 */ /* 0x000fe2000f8e02ff */
[----:B------:R-:W-:Y:S01]  /*0100*/  UIMAD.WIDE UR4, UR4, 0x2, URZ ;  /* 0x00000002040478a5 */ /* 0x000fe2000f8e02ff */
[----:B----4-:R-:W-:Y:S02]  /*0110*/  IMAD R5, R3, R14, RZ ;  /* 0x0000000e03057224 */ /* 0x010fe400078e02ff */
[C---:B------:R-:W-:Y:S02]  /*0120*/  IMAD.SHL.U32 R3, R0.reuse, 0x2, RZ ;  /* 0x0000000200037824 */ /* 0x040fe400078e00ff */
[----:B------:R-:W-:-:S03]  /*0130*/  IMAD.HI R0, R0, 0x2, RZ ;  /* 0x0000000200007827 */ /* 0x000fc600078e02ff */
[----:B-----5:R-:W-:Y:S01]  /*0140*/  IADD3 R2, P0, P1, R3, UR6, R6 ;  /* 0x0000000603027c10 */ /* 0x020fe2000f91e006 */
[----:B------:R-:W-:-:S03]  /*0150*/  IMAD R9, R14, 0x4, R5 ;  /* 0x000000040e097824 */ /* 0x000fc600078e0205 */
[----:B------:R-:W-:Y:S02]  /*0160*/  IADD3.X R0, PT, PT, R0, UR5, R7, P0, P1 ;  /* 0x0000000500007c10 */ /* 0x000fe400087e2407 */
[C---:B------:R-:W-:Y:S02]  /*0170*/  LEA R3, R14.reuse, R9, 0x2 ;  /* 0x000000090e037211 */ /* 0x040fe400078e10ff */
[-C--:B------:R-:W-:Y:S02]  /*0180*/  LEA R6, P0, R5, R2.reuse, 0x1 ;  /* 0x0000000205067211 */ /* 0x080fe400078008ff */
[----:B------:R-:W-:Y:S02]  /*0190*/  LEA R12, P1, R3, R2, 0x1 ;  /* 0x00000002030c7211 */ /* 0x000fe400078208ff */
[----:B------:R-:W-:Y:S01]  /*01a0*/  LEA.HI.X.SX32 R7, R5, R0, 0x1, P0 ;  /* 0x0000000005077211 */ /* 0x000fe200000f0eff */
[----:B------:R-:W-:Y:S01]  /*01b0*/  IMAD R5, R14, 0x4, R3 ;  /* 0x000000040e057824 */ /* 0x000fe200078e0203 */
[----:B------:R-:W-:-:S02]  /*01c0*/  LEA R8, P0, R9, R2, 0x1 ;  /* 0x0000000209087211 */ /* 0x000fc400078008ff */
[-C--:B------:R-:W-:Y:S01]  /*01d0*/  LEA.HI.X.SX32 R13, R3, R0.reuse, 0x1, P1 ;  /* 0x00000000030d7211 */ /* 0x080fe200008f0eff */
[C---:B------:R-:W-:Y:S01]  /*01e0*/  IMAD R11, R14.reuse, 0x4, R5 ;  /* 0x000000040e0b7824 */ /* 0x040fe200078e0205 */
[----:B------:R-:W-:Y:S01]  /*01f0*/  LEA.HI.X.SX32 R9, R9, R0, 0x1, P0 ;  /* 0x0000000009097211 */ /* 0x000fe200000f0eff */
[----:B---3--:R-:W2:Y:S01]  /*0200*/  LDG.E.U16 R3, desc[UR10][R6.64] ;  /* 0x0000000a06037981 */ /* 0x008ea2000c1e1500 */
[-C--:B------:R-:W-:Y:S01]  /*0210*/  LEA R16, P0, R5, R2.reuse, 0x1 ;  /* 0x0000000205107211 */ /* 0x080fe200078008ff */
[C---:B------:R-:W-:Y:S01]  /*0220*/  IMAD R15, R14.reuse, 0x4, R11 ;  /* 0x000000040e0f7824 */ /* 0x040fe200078e020b */
[----:B------:R-:W-:Y:S01]  /*0230*/  LEA R18, P1, R11, R2, 0x1 ;  /* 0x000000020b127211 */ /* 0x000fe200078208ff */
[----:B------:R0:W3:Y:S01]  /*0240*/  LDG.E.U16 R4, desc[UR10][R12.64] ;  /* 0x0000000a0c047981 */ /* 0x0000e2000c1e1500 */
[-C--:B------:R-:W-:Y:S02]  /*0250*/  LEA.HI.X.SX32 R17, R5, R0.reuse, 0x1, P0 ;  /* 0x0000000005117211 */ /* 0x080fe400000f0eff */
[----:B------:R-:W-:Y:S01]  /*0260*/  LEA.HI.X.SX32 R19, R11, R0, 0x1, P1 ;  /* 0x000000000b137211 */ /* 0x000fe200008f0eff */
[----:B------:R-:W-:Y:S01]  /*0270*/  IMAD R11, R14, 0x4, R15 ;  /* 0x000000040e0b7824 */ /* 0x000fe200078e020f */
[C---:B------:R-:W-:Y:S01]  /*0280*/  LEA R20, P0, R15.reuse, R2, 0x1 ;  /* 0x000000020f147211 */ /* 0x040fe200078008ff */
[----:B------:R-:W4:Y:S03]  /*0290*/  LDG.E.U16 R6, desc[UR10][R16.64] ;  /* 0x0000000a10067981 */ /* 0x000f26000c1e1500 */
[----:B------:R-:W-:Y:S01]  /*02a0*/  LEA.HI.X.SX32 R21, R15, R0, 0x1, P0 ;  /* 0x000000000f157211 */ /* 0x000fe200000f0eff */
[----:B------:R1:W5:Y:S01]  /*02b0*/  LDG.E.U16 R7, desc[UR10][R18.64] ;  /* 0x0000000a12077981 */ /* 0x000362000c1e1500 */
[----:B------:R-:W-:-:S02]  /*02c0*/  LEA R22, P0, R11, R2, 0x1 ;  /* 0x000000020b167211 */ /* 0x000fc400078008ff */
[----:B0-----:R-:W-:Y:S01]  /*02d0*/  LEA R13, R14, R11, 0x2 ;  /* 0x0000000b0e0d7211 */ /* 0x001fe200078e10ff */
[----:B------:R-:W2:Y:S01]  /*02e0*/  LDG.E.U16 R5, desc[UR10][R8.64] ;  /* 0x0000000a08057981 */ /* 0x000ea2000c1e1500 */
[----:B------:R-:W-:-:S03]  /*02f0*/  LEA.HI.X.SX32 R23, R11, R0, 0x1, P0 ;  /* 0x000000000b177211 */ /* 0x000fc600000f0eff */
[----:B------:R-:W-:Y:S01]  /*0300*/  IMAD R11, R14, 0x4, R13 ;  /* 0x000000040e0b7824 */ /* 0x000fe200078e020d */
[----:B------:R-:W-:-:S03]  /*0310*/  LEA R24, P0, R13, R2, 0x1 ;  /* 0x000000020d187211 */ /* 0x000fc600078008ff */
[C---:B------:R-:W-:Y:S01]  /*0320*/  IMAD R15, R14.reuse, 0x4, R11 ;  /* 0x000000040e0f7824 */ /* 0x040fe200078e020b */
[----:B------:R-:W-:Y:S01]  /*0330*/  LEA.HI.X.SX32 R25, R13, R0, 0x1, P0 ;  /* 0x000000000d197211 */ /* 0x000fe200000f0eff */
[----:B------:R0:W2:Y:S02]  /*0340*/  LDG.E.U16 R8, desc[UR10][R20.64] ;  /* 0x0000000a14087981 */ /* 0x0000a4000c1e1500 */
[C---:B------:R-:W-:Y:S01]  /*0350*/  IMAD R13, R14.reuse, 0x4, R15 ;  /* 0x000000040e0d7824 */ /* 0x040fe200078e020f */
[C---:B------:R-:W-:Y:S01]  /*0360*/  LEA R28, P0, R15.reuse, R2, 0x1 ;  /* 0x000000020f1c7211 */ /* 0x040fe200078008ff */
[----:B------:R-:W2:Y:S03]  /*0370*/  LDG.E.U16 R9, desc[UR10][R22.64] ;  /* 0x0000000a16097981 */ /* 0x000ea6000c1e1500 */
[----:B------:R-:W-:Y:S01]  /*0380*/  LEA.HI.X.SX32 R29, R15, R0, 0x1, P0 ;  /* 0x000000000f1d7211 */ /* 0x000fe200000f0eff */
[----:B------:R-:W-:Y:S01]  /*0390*/  IMAD R15, R14, 0x4, R13 ;  /* 0x000000040e0f7824 */ /* 0x000fe200078e020d */
[----:B------:R-:W-:-:S02]  /*03a0*/  LEA R26, P1, R11, R2, 0x1 ;  /* 0x000000020b1a7211 */ /* 0x000fc400078208ff */
[----:B-1----:R-:W-:Y:S02]  /*03b0*/  LEA R18, P0, R13, R2, 0x1 ;  /* 0x000000020d127211 */ /* 0x002fe400078008ff */
[C---:B------:R-:W-:Y:S02]  /*03c0*/  LEA R17, R14.reuse, R15, 0x2 ;  /* 0x0000000f0e117211 */ /* 0x040fe400078e10ff */
[-C--:B------:R-:W-:Y:S02]  /*03d0*/  LEA.HI.X.SX32 R27, R11, R0.reuse, 0x1, P1 ;  /* 0x000000000b1b7211 */ /* 0x080fe400008f0eff */
[----:B------:R-:W-:Y:S01]  /*03e0*/  LEA.HI.X.SX32 R19, R13, R0, 0x1, P0 ;  /* 0x000000000d137211 */ /* 0x000fe200000f0eff */
[C---:B------:R-:W-:Y:S01]  /*03f0*/  IMAD R31, R14.reuse, 0x4, R17 ;  /* 0x000000040e1f7824 */ /* 0x040fe200078e0211 */
[C---:B0-----:R-:W-:Y:S01]  /*0400*/  LEA R20, P0, R15.reuse, R2, 0x1 ;  /* 0x000000020f147211 */ /* 0x041fe200078008ff */
[----:B------:R0:W2:Y:S03]  /*0410*/  LDG.E.U16 R12, desc[UR10][R26.64] ;  /* 0x0000000a1a0c7981 */ /* 0x0000a6000c1e1500 */
[----:B------:R-:W-:Y:S01]  /*0420*/  LEA.HI.X.SX32 R21, R15, R0, 0x1, P0 ;  /* 0x000000000f157211 */ /* 0x000fe200000f0eff */
[----:B------:R1:W2:Y:S04]  /*0430*/  LDG.E.U16 R11, desc[UR10][R24.64] ;  /* 0x0000000a180b7981 */ /* 0x0002a8000c1e1500 */
[----:B------:R1:W2:Y:S01]  /*0440*/  LDG.E.U16 R13, desc[UR10][R28.64] ;  /* 0x0000000a1c0d7981 */ /* 0x0002a2000c1e1500 */
[----:B0-----:R-:W-:Y:S01]  /*0450*/  IMAD R27, R14, 0x4, R31 ;  /* 0x000000040e1b7824 */ /* 0x001fe200078e021f */
[----:B------:R-:W-:-:S02]  /*0460*/  LEA R22, P1, R17, R2, 0x1 ;  /* 0x0000000211167211 */ /* 0x000fc400078208ff */
[----:B------:R-:W2:Y:S01]  /*0470*/  LDG.E.U16 R15, desc[UR10][R18.64] ;  /* 0x0000000a120f7981 */ /* 0x000ea2000c1e1500 */
[----:B-1----:R-:W-:-:S03]  /*0480*/  LEA R24, P0, R31, R2, 0x1 ;  /* 0x000000021f187211 */ /* 0x002fc600078008ff */
[----:B------:R-:W2:Y:S01]  /*0490*/  LDG.E.U16 R16, desc[UR10][R20.64] ;  /* 0x0000000a14107981 */ /* 0x000ea2000c1e1500 */
[----:B------:R-:W-:Y:S01]  /*04a0*/  IMAD R29, R14, 0x4, R27 ;  /* 0x000000040e1d7824 */ /* 0x000fe200078e021b */
[----:B------:R-:W-:-:S03]  /*04b0*/  LEA.HI.X.SX32 R25, R31, R0, 0x1, P0 ;  /* 0x000000001f197211 */ /* 0x000fc600000f0eff */
[C---:B------:R-:W-:Y:S01]  /*04c0*/  IMAD R31, R14.reuse, 0x4, R29 ;  /* 0x000000040e1f7824 */ /* 0x040fe200078e021d */
[----:B------:R-:W-:Y:S01]  /*04d0*/  LEA R26, P0, R27, R2, 0x1 ;  /* 0x000000021b1a7211 */ /* 0x000fe200078008ff */
[----:B------:R-:W2:Y:S01]  /*04e0*/  LDG.E.U16 R18, desc[UR10][R24.64] ;  /* 0x0000000a18127981 */ /* 0x000ea2000c1e1500 */
[-C--:B------:R-:W-:Y:S02]  /*04f0*/  LEA.HI.X.SX32 R23, R17, R0.reuse, 0x1, P1 ;  /* 0x0000000011177211 */ /* 0x080fe400008f0eff */
[----:B------:R-:W-:Y:S02]  /*0500*/  LEA R33, R14, R31, 0x2 ;  /* 0x0000001f0e217211 */ /* 0x000fe400078e10ff */
[----:B------:R-:W-:Y:S01]  /*0510*/  LEA.HI.X.SX32 R27, R27, R0, 0x1, P0 ;  /* 0x000000001b1b7211 */ /* 0x000fe200000f0eff */
[----:B------:R0:W2:Y:S01]  /*0520*/  LDG.E.U16 R17, desc[UR10][R22.64] ;  /* 0x0000000a16117981 */ /* 0x0000a2000c1e1500 */
[-C--:B------:R-:W-:Y:S02]  /*0530*/  LEA R28, P0, R29, R2.reuse, 0x1 ;  /* 0x000000021d1c7211 */ /* 0x080fe400078008ff */
[----:B------:R-:W-:Y:S01]  /*0540*/  LEA R30, P1, R31, R2, 0x1 ;  /* 0x000000021f1e7211 */ /* 0x000fe200078208ff */
[----:B------:R1:W2:Y:S01]  /*0550*/  LDG.E.U16 R19, desc[UR10][R26.64] ;  /* 0x0000000a1a137981 */ /* 0x0002a2000c1e1500 */
[----:B------:R-:W-:-:S02]  /*0560*/  LEA.HI.X.SX32 R29, R29, R0, 0x1, P0 ;  /* 0x000000001d1d7211 */ /* 0x000fc400000f0eff */
[----:B------:R-:W-:Y:S01]  /*0570*/  LEA R32, P0, R33, R2, 0x1 ;  /* 0x0000000221207211 */ /* 0x000fe200078008ff */
[----:B0-----:R-:W-:-:S03]  /*0580*/  IMAD R23, R14, 0x4, R33 ;  /* 0x000000040e177824 */ /* 0x001fc600078e0221 */
[----:B------:R-:W-:Y:S01]  /*0590*/  LEA.HI.X.SX32 R33, R33, R0, 0x1, P0 ;  /* 0x0000000021217211 */ /* 0x000fe200000f0eff */
[----:B------:R0:W2:Y:S01]  /*05a0*/  LDG.E.U16 R20, desc[UR10][R28.64] ;  /* 0x0000000a1c147981 */ /* 0x0000a2000c1e1500 */
[C---:B------:R-:W-:Y:S01]  /*05b0*/  IMAD R25, R14.reuse, 0x4, R23 ;  /* 0x000000040e197824 */ /* 0x040fe200078e0217 */
[C---:B------:R-:W-:Y:S02]  /*05c0*/  LEA R34, P0, R23.reuse, R2, 0x1 ;  /* 0x0000000217227211 */ /* 0x040fe400078008ff */
[----:B------:R-:W2:Y:S01]  /*05d0*/  LDG.E.U16 R22, desc[UR10][R32.64] ;  /* 0x0000000a20167981 */ /* 0x000ea2000c1e1500 */
[C---:B------:R-:W-:Y:S01]  /*05e0*/  IMAD R39, R14.reuse, 0x4, R25 ;  /* 0x000000040e277824 */ /* 0x040fe200078e0219 */
[----:B------:R-:W-:Y:S02]  /*05f0*/  LEA.HI.X.SX32 R35, R23, R0, 0x1, P0 ;  /* 0x0000000017237211 */ /* 0x000fe400000f0eff */
[----:B------:R-:W-:Y:S01]  /*0600*/  LEA R36, P0, R25, R2, 0x1 ;  /* 0x0000000219247211 */ /* 0x000fe200078008ff */
[----:B-1----:R-:W-:Y:S01]  /*0610*/  IMAD R27, R14, 0x4, R39 ;  /* 0x000000040e1b7824 */ /* 0x002fe200078e0227 */
[-C--:B------:R-:W-:Y:S01]  /*0620*/  LEA.HI.X.SX32 R31, R31, R0.reuse, 0x1, P1 ;  /* 0x000000001f1f7211 */ /* 0x080fe200008f0eff */
[----:B------:R-:W2:Y:S01]  /*0630*/  LDG.E.U16 R23, desc[UR10][R34.64] ;  /* 0x0000000a22177981 */ /* 0x000ea2000c1e1500 */
[----:B------:R-:W-:-:S02]  /*0640*/  LEA.HI.X.SX32 R37, R25, R0, 0x1, P0 ;  /* 0x0000000019257211 */ /* 0x000fc400000f0eff */
[C---:B------:R-:W-:Y:S01]  /*0650*/  LEA R40, P0, R27.reuse, R2, 0x1 ;  /* 0x000000021b287211 */ /* 0x040fe200078008ff */
[----:B------:R1:W2:Y:S01]  /*0660*/  LDG.E.U16 R21, desc[UR10][R30.64] ;  /* 0x0000000a1e157981 */ /* 0x0002a2000c1e1500 */
[C---:B0-----:R-:W-:Y:S02]  /*0670*/  LEA R29, R14.reuse, R27, 0x2 ;  /* 0x0000001b0e1d7211 */ /* 0x041fe400078e10ff */
[----:B------:R-:W-:Y:S01]  /*0680*/  LEA.HI.X.SX32 R41, R27, R0, 0x1, P0 ;  /* 0x000000001b297211 */ /* 0x000fe200000f0eff */
[----:B------:R0:W2:Y:S02]  /*0690*/  LDG.E.U16 R24, desc[UR10][R36.64] ;  /* 0x0000000a24187981 */ /* 0x0000a4000c1e1500 */
[----:B------:R-:W-:Y:S01]  /*06a0*/  IMAD R27, R14, 0x4, R29 ;  /* 0x000000040e1b7824 */ /* 0x000fe200078e021d */
[-C--:B------:R-:W-:Y:S01]  /*06b0*/  LEA R38, P1, R39, R2.reuse, 0x1 ;  /* 0x0000000227267211 */ /* 0x080fe200078208ff */
[----:B------:R-:W2:Y:S01]  /*06c0*/  LDG.E.U16 R26, desc[UR10][R40.64] ;  /* 0x0000000a281a7981 */ /* 0x000ea2000c1e1500 */
[----:B-1----:R-:W-:-:S04]  /*06d0*/  LEA R30, P0, R29, R2, 0x1 ;  /* 0x000000021d1e7211 */ /* 0x002fc800078008ff */
[-C--:B------:R-:W-:Y:S01]  /*06e0*/  LEA.HI.X.SX32 R31, R29, R0.reuse, 0x1, P0 ;  /* 0x000000001d1f7211 */ /* 0x080fe200000f0eff */
[----:B------:R-:W-:Y:S01]  /*06f0*/  IMAD R29, R14, 0x4, R27 ;  /* 0x000000040e1d7824 */ /* 0x000fe200078e021b */
[----:B------:R-:W-:-:S03]  /*0700*/  LEA.HI.X.SX32 R39, R39, R0, 0x1, P1 ;  /* 0x0000000027277211 */ /* 0x000fc600008f0eff */
[C---:B------:R-:W-:Y:S01]  /*0710*/  IMAD R43, R14.reuse, 0x4, R29 ;  /* 0x000000040e2b7824 */ /* 0x040fe200078e021d */
[C---:B------:R-:W-:Y:S01]  /*0720*/  LEA R32, P0, R27.reuse, R2, 0x1 ;  /* 0x000000021b207211 */ /* 0x040fe200078008ff */
[----:B------:R1:W2:Y:S03]  /*0730*/  LDG.E.U16 R25, desc[UR10][R38.64] ;  /* 0x0000000a26197981 */ /* 0x0002a6000c1e1500 */
[----:B------:R-:W-:Y:S02]  /*0740*/  LEA.HI.X.SX32 R33, R27, R0, 0x1, P0 ;  /* 0x000000001b217211 */ /* 0x000fe400000f0eff */
[-C--:B0-----:R-:W-:Y:S01]  /*0750*/  LEA R36, P0, R43, R2.reuse, 0x1 ;  /* 0x000000022b247211 */ /* 0x081fe200078008ff */
[----:B------:R-:W2:Y:S01]  /*0760*/  LDG.E.U16 R27, desc[UR10][R30.64] ;  /* 0x0000000a1e1b7981 */ /* 0x000ea2000c1e1500 */
[----:B-1----:R-:W-:Y:S01]  /*0770*/  IMAD R39, R14, 0x4, R43 ;  /* 0x000000040e277824 */ /* 0x002fe200078e022b */
[----:B------:R-:W-:-:S02]  /*0780*/  LEA R34, P1, R29, R2, 0x1 ;  /* 0x000000021d227211 */ /* 0x000fc400078208ff */
[----:B------:R-:W2:Y:S02]  /*0790*/  LDG.E.U16 R28, desc[UR10][R32.64] ;  /* 0x0000000a201c7981 */ /* 0x000ea4000c1e1500 */
[----:B------:R-:W-:Y:S02]  /*07a0*/  LEA R41, R14, R39, 0x2 ;  /* 0x000000270e297211 */ /* 0x000fe400078e10ff */
[----:B------:R-:W-:-:S03]  /*07b0*/  LEA.HI.X.SX32 R37, R43, R0, 0x1, P0 ;  /* 0x000000002b257211 */ /* 0x000fc600000f0eff */
[C---:B------:R-:W-:Y:S01]  /*07c0*/  IMAD R43, R14.reuse, 0x4, R41 ;  /* 0x000000040e2b7824 */ /* 0x040fe200078e0229 */
[----:B------:R-:W-:Y:S01]  /*07d0*/  LEA.HI.X.SX32 R35, R29, R0, 0x1, P1 ;  /* 0x000000001d237211 */ /* 0x000fe200008f0eff */
[----:B------:R-:W2:Y:S01]  /*07e0*/  LDG.E.U16 R30, desc[UR10][R36.64] ;  /* 0x0000000a241e7981 */ /* 0x000ea2000c1e1500 */
[C---:B------:R-:W-:Y:S01]  /*07f0*/  LEA R38, P0, R39.reuse, R2, 0x1 ;  /* 0x0000000227267211 */ /* 0x040fe200078008ff */
[C---:B------:R-:W-:Y:S02]  /*0800*/  IMAD R45, R14.reuse, 0x4, R43 ;  /* 0x000000040e2d7824 */ /* 0x040fe400078e022b */
[----:B------:R0:W2:Y:S01]  /*0810*/  LDG.E.U16 R29, desc[UR10][R34.64] ;  /* 0x0000000a221d7981 */ /* 0x0000a2000c1e1500 */
[----:B------:R-:W-:Y:S02]  /*0820*/  LEA.HI.X.SX32 R39, R39, R0, 0x1, P0 ;  /* 0x0000000027277211 */ /* 0x000fe400000f0eff */
[-C--:B------:R-:W-:Y:S02]  /*0830*/  LEA R40, P0, R41, R2.reuse, 0x1 ;  /* 0x0000000229287211 */ /* 0x080fe400078008ff */
[----:B------:R-:W-:Y:S01]  /*0840*/  LEA R42, P1, R43, R2, 0x1 ;  /* 0x000000022b2a7211 */ /* 0x000fe200078208ff */
[----:B------:R1:W2:Y:S01]  /*0850*/  LDG.E.U16 R31, desc[UR10][R38.64] ;  /* 0x0000000a261f7981 */ /* 0x0002a2000c1e1500 */
[----:B------:R-:W-:Y:S01]  /*0860*/  LEA.HI.X.SX32 R41, R41, R0, 0x1, P0 ;  /* 0x0000000029297211 */ /* 0x000fe200000f0eff */
[----:B0-----:R-:W-:Y:S01]  /*0870*/  IMAD R35, R14, 0x4, R45 ;  /* 0x000000040e237824 */ /* 0x001fe200078e022d */
[----:B------:R-:W-:-:S03]  /*0880*/  LEA R44, P0, R45, R2, 0x1 ;  /* 0x000000022d2c7211 */ /* 0x000fc600078008ff */
[----:B------:R0:W2:Y:S01]  /*0890*/  LDG.E.U16 R32, desc[UR10][R40.64] ;  /* 0x0000000a28207981 */ /* 0x0000a2000c1e1500 */
[C---:B------:R-:W-:Y:S01]  /*08a0*/  IMAD R37, R14.reuse, 0x4, R35 ;  /* 0x000000040e257824 */ /* 0x040fe200078e0223 */
[----:B------:R-:W-:Y:S02]  /*08b0*/  LEA.HI.X.SX32 R45, R45, R0, 0x1, P0 ;  /* 0x000000002d2d7211 */ /* 0x000fe400000f0eff */
[C---:B------:R-:W-:Y:S02]  /*08c0*/  LEA R46, P0, R35.reuse, R2, 0x1 ;  /* 0x00000002232e7211 */ /* 0x040fe400078008ff */
[C---:B------:R-:W-:Y:S01]  /*08d0*/  LEA R51, R14.reuse, R37, 0x2 ;  /* 0x000000250e337211 */ /* 0x040fe200078e10ff */
[----:B------:R-:W2:Y:S01]  /*08e0*/  LDG.E.U16 R34, desc[UR10][R44.64] ;  /* 0x0000000a2c227981 */ /* 0x000ea2000c1e1500 */
[----:B------:R-:W-:Y:S02]  /*08f0*/  LEA.HI.X.SX32 R47, R35, R0, 0x1, P0 ;  /* 0x00000000232f7211 */ /* 0x000fe400000f0eff */
[----:B------:R-:W-:Y:S01]  /*0900*/  LEA R48, P0, R37, R2, 0x1 ;  /* 0x0000000225307211 */ /* 0x000fe200078008ff */
[C---:B-1----:R-:W-:Y:S01]  /*0910*/  IMAD R39, R14.reuse, 0x4, R51 ;  /* 0x000000040e277824 */ /* 0x042fe200078e0233 */
[-C--:B------:R-:W-:Y:S01]  /*0920*/  LEA.HI.X.SX32 R43, R43, R0.reuse, 0x1, P1 ;  /* 0x000000002b2b7211 */ /* 0x080fe200008f0eff */
[----:B------:R-:W2:Y:S01]  /*0930*/  LDG.E.U16 R35, desc[UR10][R46.64] ;  /* 0x0000000a2e237981 */ /* 0x000ea2000c1e1500 */
[----:B------:R-:W-:Y:S01]  /*0940*/  LEA.HI.X.SX32 R49, R37, R0, 0x1, P0 ;  /* 0x0000000025317211 */ /* 0x000fe200000f0eff */
[C---:B0-----:R-:W-:Y:S01]  /*0950*/  IMAD R41, R14.reuse, 0x4, R39 ;  /* 0x000000040e297824 */ /* 0x041fe200078e0227 */
[C---:B------:R-:W-:Y:S01]  /*0960*/  LEA R52, P0, R39.reuse, R2, 0x1 ;  /* 0x0000000227347211 */ /* 0x040fe200078008ff */
[----:B------:R0:W2:Y:S03]  /*0970*/  LDG.E.U16 R33, desc[UR10][R42.64] ;  /* 0x0000000a2a217981 */ /* 0x0000a6000c1e1500 */
[----:B------:R-:W-:Y:S01]  /*0980*/  LEA.HI.X.SX32 R53, R39, R0, 0x1, P0 ;  /* 0x0000000027357211 */ /* 0x000fe200000f0eff */
[----:B------:R-:W-:Y:S01]  /*0990*/  IMAD R39, R14, 0x4, R41 ;  /* 0x000000040e277824 */ /* 0x000fe200078e0229 */
[-C--:B------:R-:W-:Y:S01]  /*09a0*/  LEA R50, P1, R51, R2.reuse, 0x1 ;  /* 0x0000000233327211 */ /* 0x080fe200078208ff */
[----:B------:R1:W2:Y:S01]  /*09b0*/  LDG.E.U16 R36, desc[UR10][R48.64] ;  /* 0x0000000a30247981 */ /* 0x0002a2000c1e1500 */
[----:B0-----:R-:W-:-:S03]  /*09c0*/  LEA R42, P0, R41, R2, 0x1 ;  /* 0x00000002292a7211 */ /* 0x001fc600078008ff */
[----:B------:R-:W2:Y:S01]  /*09d0*/  LDG.E.U16 R38, desc[UR10][R52.64] ;  /* 0x0000000a34267981 */ /* 0x000ea2000c1e1500 */
[-C--:B------:R-:W-:Y:S01]  /*09e0*/  LEA.HI.X.SX32 R43, R41, R0.reuse, 0x1, P0 ;  /* 0x00000000292b7211 */ /* 0x080fe200000f0eff */
[----:B------:R-:W-:Y:S01]  /*09f0*/  IMAD R41, R14, 0x4, R39 ;  /* 0x000000040e297824 */ /* 0x000fe200078e0227 */
[----:B------:R-:W-:-:S04]  /*0a00*/  LEA.HI.X.SX32 R51, R51, R0, 0x1, P1 ;  /* 0x0000000033337211 */ /* 0x000fc800008f0eff */
[----:B------:R-:W-:Y:S01]  /*0a10*/  LEA R55, R14, R41, 0x2 ;  /* 0x000000290e377211 */ /* 0x000fe200078e10ff */
[----:B------:R0:W2:Y:S01]  /*0a20*/  LDG.E.U16 R37, desc[UR10][R50.64] ;  /* 0x0000000a32257981 */ /* 0x0000a2000c1e1500 */
[----:B------:R-:W-:-:S04]  /*0a30*/  LEA R44, P0, R39, R2, 0x1 ;  /* 0x00000002272c7211 */ /* 0x000fc800078008ff */
[----:B------:R-:W-:Y:S02]  /*0a40*/  LEA.HI.X.SX32 R45, R39, R0, 0x1, P0 ;  /* 0x00000000272d7211 */ /* 0x000fe400000f0eff */
[-C--:B-1----:R-:W-:Y:S01]  /*0a50*/  LEA R48, P0, R55, R2.reuse, 0x1 ;  /* 0x0000000237307211 */ /* 0x082fe200078008ff */
[----:B------:R-:W2:Y:S01]  /*0a60*/  LDG.E.U16 R39, desc[UR10][R42.64] ;  /* 0x0000000a2a277981 */ /* 0x000ea2000c1e1500 */
[C---:B0-----:R-:W-:Y:S01]  /*0a70*/  IMAD R51, R14.reuse, 0x4, R55 ;  /* 0x000000040e337824 */ /* 0x041fe200078e0237 */
[----:B------:R-:W-:Y:S02]  /*0a80*/  LEA R46, P1, R41, R2, 0x1 ;  /* 0x00000002292e7211 */ /* 0x000fe400078208ff */
[----:B------:R-:W2:Y:S01]  /*0a90*/  LDG.E.U16 R40, desc[UR10][R44.64] ;  /* 0x0000000a2c287981 */ /* 0x000ea2000c1e1500 */
[----:B------:R-:W-:Y:S01]  /*0aa0*/  IMAD R53, R14, 0x4, R51 ;  /* 0x000000040e357824 */ /* 0x000fe200078e0233 */
[----:B------:R-:W-:-:S03]  /*0ab0*/  LEA.HI.X.SX32 R49, R55, R0, 0x1, P0 ;  /* 0x0000000037317211 */ /* 0x000fc600000f0eff */
[C---:B------:R-:W-:Y:S01]  /*0ac0*/  IMAD R55, R14.reuse, 0x4, R53 ;  /* 0x000000040e377824 */ /* 0x040fe200078e0235 */
[----:B------:R-:W-:Y:S01]  /*0ad0*/  LEA R50, P0, R51, R2, 0x1 ;  /* 0x0000000233327211 */ /* 0x000fe200078008ff */
[----:B------:R-:W2:Y:S01]  /*0ae0*/  LDG.E.U16 R42, desc[UR10][R48.64] ;  /* 0x0000000a302a7981 */ /* 0x000ea2000c1e1500 */
[-C--:B------:R-:W-:Y:S01]  /*0af0*/  LEA.HI.X.SX32 R47, R41, R0.reuse, 0x1, P1 ;  /* 0x00000000292f7211 */ /* 0x080fe200008f0eff */
[----:B------:R-:W-:Y:S01]  /*0b00*/  IMAD R57, R14, 0x4, R55 ;  /* 0x000000040e397824 */ /* 0x000fe200078e0237 */
[----:B------:R-:W-:Y:S02]  /*0b10*/  LEA.HI.X.SX32 R51, R51, R0, 0x1, P0 ;  /* 0x0000000033337211 */ /* 0x000fe400000f0eff */
[C---:B------:R-:W-:Y:S01]  /*0b20*/  LEA R52, P0, R53.reuse, R2, 0x1 ;  /* 0x0000000235347211 */ /* 0x040fe200078008ff */
[----:B------:R0:W2:Y:S03]  /*0b30*/  LDG.E.U16 R41, desc[UR10][R46.64] ;  /* 0x0000000a2e297981 */ /* 0x0000a6000c1e1500 */
[----:B------:R-:W-:Y:S01]  /*0b40*/  LEA.HI.X.SX32 R53, R53, R0, 0x1, P0 ;  /* 0x0000000035357211 */ /* 0x000fe200000f0eff */
[----:B------:R1:W2:Y:S01]  /*0b50*/  LDG.E.U16 R43, desc[UR10][R50.64] ;  /* 0x0000000a322b7981 */ /* 0x0002a2000c1e1500 */
[----:B------:R-:W-:-:S02]  /*0b60*/  LEA R56, P0, R57, R2, 0x1 ;  /* 0x0000000239387211 */ /* 0x000fc400078008ff */
[----:B------:R-:W-:Y:S01]  /*0b70*/  LEA R54, P1, R55, R2, 0x1 ;  /* 0x0000000237367211 */ /* 0x000fe200078208ff */
[----:B------:R1:W2:Y:S01]  /*0b80*/  LDG.E.U16 R44, desc[UR10][R52.64] ;  /* 0x0000000a342c7981 */ /* 0x0002a2000c1e1500 */
[----:B0-----:R-:W-:Y:S02]  /*0b90*/  LEA R47, R14, R57, 0x2 ;  /* 0x000000390e2f7211 */ /* 0x001fe400078e10ff */
[----:B------:R-:W-:-:S03]  /*0ba0*/  LEA.HI.X.SX32 R57, R57, R0, 0x1, P0 ;  /* 0x0000000039397211 */ /* 0x000fc600000f0eff */
[C---:B------:R-:W-:Y:S01]  /*0bb0*/  IMAD R49, R14.reuse, 0x4, R47 ;  /* 0x000000040e317824 */ /* 0x040fe200078e022f */
[C---:B------:R-:W-:Y:S01]  /*0bc0*/  LEA R58, P0, R47.reuse, R2, 0x1 ;  /* 0x000000022f3a7211 */ /* 0x040fe200078008ff */
[----:B------:R-:W2:Y:S02]  /*0bd0*/  LDG.E.U16 R46, desc[UR10][R56.64] ;  /* 0x0000000a382e7981 */ /* 0x000ea4000c1e1500 */
[C---:B------:R-:W-:Y:S01]  /*0be0*/  IMAD R63, R14.reuse, 0x4, R49 ;  /* 0x000000040e3f7824 */ /* 0x040fe200078e0231 */
[----:B------:R-:W-:Y:S02]  /*0bf0*/  LEA.HI.X.SX32 R59, R47, R0, 0x1, P0 ;  /* 0x000000002f3b7211 */ /* 0x000fe400000f0eff */
[----:B------:R-:W-:Y:S01]  /*0c00*/  LEA R60, P0, R49, R2, 0x1 ;  /* 0x00000002313c7211 */ /* 0x000fe200078008ff */
[C---:B-1----:R-:W-:Y:S01]  /*0c10*/  IMAD R51, R14.reuse, 0x4, R63 ;  /* 0x000000040e337824 */ /* 0x042fe200078e023f */
[-C--:B------:R-:W-:Y:S01]  /*0c20*/  LEA.HI.X.SX32 R55, R55, R0.reuse, 0x1, P1 ;  /* 0x0000000037377211 */ /* 0x080fe200008f0eff */
[----:B------:R-:W2:Y:S01]  /*0c30*/  LDG.E.U16 R47, desc[UR10][R58.64] ;  /* 0x0000000a3a2f7981 */ /* 0x000ea2000c1e1500 */
[----:B------:R-:W-:Y:S01]  /*0c40*/  LEA.HI.X.SX32 R61, R49, R0, 0x1, P0 ;  /* 0x00000000313d7211 */ /* 0x000fe200000f0eff */
[C---:B------:R-:W-:Y:S01]  /*0c50*/  IMAD R53, R14.reuse, 0x4, R51 ;  /* 0x000000040e357824 */ /* 0x040fe200078e0233 */
[C---:B------:R-:W-:Y:S01]  /*0c60*/  LEA R64, P0, R51.reuse, R2, 0x1 ;  /* 0x0000000233407211 */ /* 0x040fe200078008ff */
[----:B------:R0:W2:Y:S03]  /*0c70*/  LDG.E.U16 R45, desc[UR10][R54.64] ;  /* 0x0000000a362d7981 */ /* 0x0000a6000c1e1500 */
[----:B------:R-:W-:Y:S01]  /*0c80*/  LEA.HI.X.SX32 R65, R51, R0, 0x1, P0 ;  /* 0x0000000033417211 */ /* 0x000fe200000f0eff */
[----:B------:R1:W2:Y:S01]  /*0c90*/  LDG.E.U16 R48, desc[UR10][R60.64] ;  /* 0x0000000a3c307981 */ /* 0x0002a2000c1e1500 */
[----:B------:R-:W-:-:S02]  /*0ca0*/  LEA R51, R14, R53, 0x2 ;  /* 0x000000350e337211 */ /* 0x000fc400078e10ff */
[-C--:B------:R-:W-:Y:S01]  /*0cb0*/  LEA R62, P1, R63, R2.reuse, 0x1 ;  /* 0x000000023f3e7211 */ /* 0x080fe200078208ff */
[----:B------:R-:W2:Y:S01]  /*0cc0*/  LDG.E.U16 R50, desc[UR10][R64.64] ;  /* 0x0000000a40327981 */ /* 0x000ea2000c1e1500 */
[----:B0-----:R-:W-:-:S04]  /*0cd0*/  LEA R54, P0, R53, R2, 0x1 ;  /* 0x0000000235367211 */ /* 0x001fc800078008ff */
[-C--:B------:R-:W-:Y:S01]  /*0ce0*/  LEA.HI.X.SX32 R55, R53, R0.reuse, 0x1, P0 ;  /* 0x0000000035377211 */ /* 0x080fe200000f0eff */
[----:B------:R-:W-:Y:S01]  /*0cf0*/  IMAD R53, R14, 0x4, R51 ;  /* 0x000000040e357824 */ /* 0x000fe200078e0233 */
[----:B------:R-:W-:-:S03]  /*0d00*/  LEA.HI.X.SX32 R63, R63, R0, 0x1, P1 ;  /* 0x000000003f3f7211 */ /* 0x000fc600008f0eff */
[C---:B------:R-:W-:Y:S01]  /*0d10*/  IMAD R67, R14.reuse, 0x4, R53 ;  /* 0x000000040e437824 */ /* 0x040fe200078e0235 */
[C---:B------:R-:W-:Y:S01]  /*0d20*/  LEA R56, P0, R51.reuse, R2, 0x1 ;  /* 0x0000000233387211 */ /* 0x040fe200078008ff */
[----:B------:R0:W2:Y:S03]  /*0d30*/  LDG.E.U16 R49, desc[UR10][R62.64] ;  /* 0x0000000a3e317981 */ /* 0x0000a6000c1e1500 */
[----:B------:R-:W-:Y:S02]  /*0d40*/  LEA.HI.X.SX32 R57, R51, R0, 0x1, P0 ;  /* 0x0000000033397211 */ /* 0x000fe400000f0eff */
[-C--:B-1----:R-:W-:Y:S01]  /*0d50*/  LEA R60, P0, R67, R2.reuse, 0x1 ;  /* 0x00000002433c7211 */ /* 0x082fe200078008ff */
[----:B------:R-:W2:Y:S01]  /*0d60*/  LDG.E.U16 R51, desc[UR10][R54.64] ;  /* 0x0000000a36337981 */ /* 0x000ea2000c1e1500 */
[----:B0-----:R-:W-:Y:S01]  /*0d70*/  IMAD R63, R14, 0x4, R67 ;  /* 0x000000040e3f7824 */ /* 0x001fe200078e0243 */
[----:B------:R-:W-:-:S02]  /*0d80*/  LEA R58, P1, R53, R2, 0x1 ;  /* 0x00000002353a7211 */ /* 0x000fc400078208ff */
[----:B------:R-:W2:Y:S01]  /*0d90*/  LDG.E.U16 R52, desc[UR10][R56.64] ;  /* 0x0000000a38347981 */ /* 0x000ea2000c1e1500 */
[C---:B------:R-:W-:Y:S01]  /*0da0*/  IMAD R65, R14.reuse, 0x4, R63 ;  /* 0x000000040e417824 */ /* 0x040fe200078e023f */
[----:B------:R-:W-:Y:S02]  /*0db0*/  LEA.HI.X.SX32 R61, R67, R0, 0x1, P0 ;  /* 0x00000000433d7211 */ /* 0x000fe400000f0eff */
[----:B------:R-:W-:Y:S02]  /*0dc0*/  LEA R62, P0, R63, R2, 0x1 ;  /* 0x000000023f3e7211 */ /* 0x000fe400078008ff */
[C---:B------:R-:W-:Y:S01]  /*0dd0*/  LEA R67, R14.reuse, R65, 0x2 ;  /* 0x000000410e437211 */ /* 0x040fe200078e10ff */
[----:B------:R-:W2:Y:S01]  /*0de0*/  LDG.E.U16 R54, desc[UR10][R60.64] ;  /* 0x0000000a3c367981 */ /* 0x000ea2000c1e1500 */
[-C--:B------:R-:W-:Y:S02]  /*0df0*/  LEA.HI.X.SX32 R59, R53, R0.reuse, 0x1, P1 ;  /* 0x00000000353b7211 */ /* 0x080fe400008f0eff */
[----:B------:R-:W-:Y:S01]  /*0e00*/  LEA.HI.X.SX32 R63, R63, R0, 0x1, P0 ;  /* 0x000000003f3f7211 */ /* 0x000fe200000f0eff */
[----:B------:R-:W-:Y:S01]  /*0e10*/  IMAD R69, R14, 0x4, R67 ;  /* 0x000000040e457824 */ /* 0x000fe200078e0243 */
[C---:B------:R-:W-:Y:S01]  /*0e20*/  LEA R64, P0, R65.reuse, R2, 0x1 ;  /* 0x0000000241407211 */ /* 0x040fe200078008ff */
[----:B------:R0:W2:Y:S03]  /*0e30*/  LDG.E.U16 R53, desc[UR10][R58.64] ;  /* 0x0000000a3a357981 */ /* 0x0000a6000c1e1500 */
[----:B------:R-:W-:Y:S01]  /*0e40*/  LEA.HI.X.SX32 R65, R65, R0, 0x1, P0 ;  /* 0x0000000041417211 */ /* 0x000fe200000f0eff */
[----:B------:R1:W2:Y:S01]  /*0e50*/  LDG.E.U16 R55, desc[UR10][R62.64] ;  /* 0x0000000a3e377981 */ /* 0x0002a2000c1e1500 */
[----:B------:R-:W-:-:S02]  /*0e60*/  LEA R68, P0, R69, R2, 0x1 ;  /* 0x0000000245447211 */ /* 0x000fc400078008ff */
[----:B------:R-:W-:Y:S01]  /*0e70*/  LEA R66, P1, R67, R2, 0x1 ;  /* 0x0000000243427211 */ /* 0x000fe200078208ff */
[----:B------:R1:W2:Y:S01]  /*0e80*/  LDG.E.U16 R56, desc[UR10][R64.64] ;  /* 0x0000000a40387981 */ /* 0x0002a2000c1e1500 */
[----:B0-----:R-:W-:Y:S01]  /*0e90*/  IMAD R59, R14, 0x4, R69 ;  /* 0x000000040e3b7824 */ /* 0x001fe200078e0245 */
[----:B------:R-:W-:-:S03]  /*0ea0*/  LEA.HI.X.SX32 R69, R69, R0, 0x1, P0 ;  /* 0x0000000045457211 */ /* 0x000fc600000f0eff */
[C---:B------:R-:W-:Y:S01]  /*0eb0*/  IMAD R61, R14.reuse, 0x4, R59 ;  /* 0x000000040e3d7824 */ /* 0x040fe200078e023b */
[C---:B------:R-:W-:Y:S01]  /*0ec0*/  LEA R70, P0, R59.reuse, R2, 0x1 ;  /* 0x000000023b467211 */ /* 0x040fe200078008ff */
[----:B------:R-:W2:Y:S02]  /*0ed0*/  LDG.E.U16 R58, desc[UR10][R68.64] ;  /* 0x0000000a443a7981 */ /* 0x000ea4000c1e1500 */
[C---:B------:R-:W-:Y:S01]  /*0ee0*/  IMAD R75, R14.reuse, 0x4, R61 ;  /* 0x000000040e4b7824 */ /* 0x040fe200078e023d */
[----:B------:R-:W-:Y:S02]  /*0ef0*/  LEA.HI.X.SX32 R71, R59, R0, 0x1, P0 ;  /* 0x000000003b477211 */ /* 0x000fe400000f0eff */
[----:B------:R-:W-:Y:S02]  /*0f00*/  LEA R72, P0, R61, R2, 0x1 ;  /* 0x000000023d487211 */ /* 0x000fe400078008ff */
[----:B-1----:R-:W-:Y:S01]  /*0f10*/  LEA R63, R14, R75, 0x2 ;  /* 0x0000004b0e3f7211 */ /* 0x002fe200078e10ff */
[----:B------:R-:W2:Y:S01]  /*0f20*/  LDG.E.U16 R59, desc[UR10][R70.64] ;  /* 0x0000000a463b7981 */ /* 0x000ea2000c1e1500 */
[----:B------:R-:W-:-:S02]  /*0f30*/  LEA.HI.X.SX32 R67, R67, R0, 0x1, P1 ;  /* 0x0000000043437211 */ /* 0x000fc400008f0eff */
[----:B------:R-:W-:Y:S01]  /*0f40*/  LEA.HI.X.SX32 R73, R61, R0, 0x1, P0 ;  /* 0x000000003d497211 */ /* 0x000fe200000f0eff */
[C---:B------:R-:W-:Y:S01]  /*0f50*/  IMAD R65, R14.reuse, 0x4, R63 ;  /* 0x000000040e417824 */ /* 0x040fe200078e023f */
        /* <DEDUP_REMOVED lines=10> */
[----:B------:R-:W-:-:S03]  /*1000*/  LEA.HI.X.SX32 R75, R75, R0, 0x1, P1 ;  /* 0x000000004b4b7211 */ /* 0x000fc600008f0eff */
[C---:B------:R-:W-:Y:S01]  /*1010*/  IMAD R79, R14.reuse, 0x4, R65 ;  /* 0x000000040e4f7824 */ /* 0x040fe200078e0241 */
[C---:B------:R-:W-:Y:S01]  /*1020*/  LEA R68, P0, R63.reuse, R2, 0x1 ;  /* 0x000000023f447211 */ /* 0x040fe200078008ff */
[----:B------:R0:W2:Y:S03]  /*1030*/  LDG.E.U16 R61, desc[UR10][R74.64] ;  /* 0x0000000a4a3d7981 */ /* 0x0000a6000c1e1500 */
[----:B------:R-:W-:Y:S02]  /*1040*/  LEA.HI.X.SX32 R69, R63, R0, 0x1, P0 ;  /* 0x000000003f457211 */ /* 0x000fe400000f0eff */
[----:B-1----:R-:W-:Y:S01]  /*1050*/  LEA R72, P0, R79, R2, 0x1 ;  /* 0x000000024f487211 */ /* 0x002fe200078008ff */
[----:B------:R-:W2:Y:S01]  /*1060*/  LDG.E.U16 R63, desc[UR10][R66.64] ;  /* 0x0000000a423f7981 */ /* 0x000ea2000c1e1500 */
[----:B0-----:R-:W-:-:S03]  /*1070*/  LEA R75, R14, R79, 0x2 ;  /* 0x0000004f0e4b7211 */ /* 0x001fc600078e10ff */
[----:B------:R-:W2:Y:S01]  /*1080*/  LDG.E.U16 R64, desc[UR10][R68.64] ;  /* 0x0000000a44407981 */ /* 0x000ea2000c1e1500 */
[----:B------:R-:W-:Y:S01]  /*1090*/  LEA.HI.X.SX32 R73, R79, R0, 0x1, P0 ;  /* 0x000000004f497211 */ /* 0x000fe200000f0eff */
[----:B------:R-:W-:Y:S01]  /*10a0*/  IMAD R77, R14, 0x4, R75 ;  /* 0x000000040e4d7824 */ /* 0x000fe200078e024b */
[----:B------:R-:W-:-:S03]  /*10b0*/  LEA R70, P1, R65, R2, 0x1 ;  /* 0x0000000241467211 */ /* 0x000fc600078208ff */
[----:B------:R-:W2:Y:S01]  /*10c0*/  LDG.E.U16 R66, desc[UR10][R72.64] ;  /* 0x0000000a48427981 */ /* 0x000ea2000c1e1500 */
[----:B------:R-:W-:Y:S01]  /*10d0*/  IMAD R79, R14, 0x4, R77 ;  /* 0x000000040e4f7824 */ /* 0x000fe200078e024d */
[----:B------:R-:W-:-:S03]  /*10e0*/  LEA.HI.X.SX32 R71, R65, R0, 0x1, P1 ;  /* 0x0000000041477211 */ /* 0x000fc600008f0eff */
[C---:B------:R-:W-:Y:S02]  /*10f0*/  IMAD R81, R14.reuse, 0x4, R79 ;  /* 0x000000040e517824 */ /* 0x040fe400078e024f */
[----:B------:R0:W2:Y:S02]  /*1100*/  LDG.E.U16 R65, desc[UR10][R70.64] ;  /* 0x0000000a46417981 */ /* 0x0000a4000c1e1500 */
[----:B------:R-:W-:Y:S01]  /*1110*/  IMAD R83, R14, 0x4, R81 ;  /* 0x000000040e537824 */ /* 0x000fe200078e0251 */
[----:B------:R-:W-:-:S04]  /*1120*/  LEA R74, P0, R75, R2, 0x1 ;  /* 0x000000024b4a7211 */ /* 0x000fc800078008ff */
[----:B0-----:R-:W-:Y:S02]  /*1130*/  LEA R71, R14, R83, 0x2 ;  /* 0x000000530e477211 */ /* 0x001fe400078e10ff */
[----:B------:R-:W-:-:S03]  /*1140*/  LEA.HI.X.SX32 R75, R75, R0, 0x1, P0 ;  /* 0x000000004b4b7211 */ /* 0x000fc600000f0eff */
[C---:B------:R-:W-:Y:S01]  /*1150*/  IMAD R73, R14.reuse, 0x4, R71 ;  /* 0x000000040e497824 */ /* 0x040fe200078e0247 */
[C---:B------:R-:W-:Y:S01]  /*1160*/  LEA R76, P0, R77.reuse, R2, 0x1 ;  /* 0x000000024d4c7211 */ /* 0x040fe200078008ff */
[----:B------:R0:W2:Y:S02]  /*1170*/  LDG.E.U16 R67, desc[UR10][R74.64] ;  /* 0x0000000a4a437981 */ /* 0x0000a4000c1e1500 */
[C---:B------:R-:W-:Y:S01]  /*1180*/  IMAD R87, R14.reuse, 0x4, R73 ;  /* 0x000000040e577824 */ /* 0x040fe200078e0249 */
[----:B------:R-:W-:Y:S02]  /*1190*/  LEA.HI.X.SX32 R77, R77, R0, 0x1, P0 ;  /* 0x000000004d4d7211 */ /* 0x000fe400000f0eff */
[-C--:B------:R-:W-:Y:S02]  /*11a0*/  LEA R80, P0, R81, R2.reuse, 0x1 ;  /* 0x0000000251507211 */ /* 0x080fe400078008ff */
[----:B------:R-:W-:Y:S01]  /*11b0*/  LEA R78, P1, R79, R2, 0x1 ;  /* 0x000000024f4e7211 */ /* 0x000fe200078208ff */
[----:B------:R-:W2:Y:S01]  /*11c0*/  LDG.E.U16 R68, desc[UR10][R76.64] ;  /* 0x0000000a4c447981 */ /* 0x000ea2000c1e1500 */
[----:B0-----:R-:W-:-:S04]  /*11d0*/  IMAD R75, R14, 0x4, R87 ;  /* 0x000000040e4b7824 */ /* 0x001fc800078e0257 */
[C---:B------:R-:W-:Y:S01]  /*11e0*/  IMAD R89, R14.reuse, 0x4, R75 ;  /* 0x000000040e597824 */ /* 0x040fe200078e024b */
[----:B------:R-:W-:Y:S02]  /*11f0*/  LEA.HI.X.SX32 R81, R81, R0, 0x1, P0 ;  /* 0x0000000051517211 */ /* 0x000fe400000f0eff */
[----:B------:R-:W-:Y:S02]  /*1200*/  LEA R82, P0, R83, R2, 0x1 ;  /* 0x0000000253527211 */ /* 0x000fe400078008ff */
[C---:B------:R-:W-:Y:S01]  /*1210*/  LEA R91, R14.reuse, R89, 0x2 ;  /* 0x000000590e5b7211 */ /* 0x040fe200078e10ff */
[----:B------:R-:W2:Y:S01]  /*1220*/  LDG.E.U16 R70, desc[UR10][R80.64] ;  /* 0x0000000a50467981 */ /* 0x000ea2000c1e1500 */
[-C--:B------:R-:W-:Y:S02]  /*1230*/  LEA.HI.X.SX32 R79, R79, R0.reuse, 0x1, P1 ;  /* 0x000000004f4f7211 */ /* 0x080fe400008f0eff */
[----:B------:R-:W-:Y:S01]  /*1240*/  LEA.HI.X.SX32 R83, R83, R0, 0x1, P0 ;  /* 0x0000000053537211 */ /* 0x000fe200000f0eff */
[C---:B------:R-:W-:Y:S01]  /*1250*/  IMAD R93, R14.reuse, 0x4, R91 ;  /* 0x000000040e5d7824 */ /* 0x040fe200078e025b */
[C---:B------:R-:W-:Y:S01]  /*1260*/  LEA R84, P0, R71.reuse, R2, 0x1 ;  /* 0x0000000247547211 */ /* 0x040fe200078008ff */
[----:B------:R0:W2:Y:S02]  /*1270*/  LDG.E.U16 R69, desc[UR10][R78.64] ;  /* 0x0000000a4e457981 */ /* 0x0000a4000c1e1500 */
[----:B------:R-:W-:Y:S01]  /*1280*/  IMAD R95, R14, 0x4, R93 ;  /* 0x000000040e5f7824 */ /* 0x000fe200078e025d */
[----:B------:R-:W-:-:S02]  /*1290*/  LEA.HI.X.SX32 R85, R71, R0, 0x1, P0 ;  /* 0x0000000047557211 */ /* 0x000fc400000f0eff */
[----:B------:R1:W2:Y:S01]  /*12a0*/  LDG.E.U16 R71, desc[UR10][R82.64] ;  /* 0x0000000a52477981 */ /* 0x0002a2000c1e1500 */
[----:B------:R-:W-:-:S03]  /*12b0*/  IMAD R97, R14, 0x4, R95 ;  /* 0x000000040e617824 */ /* 0x000fc600078e025f */
[----:B------:R1:W2:Y:S01]  /*12c0*/  LDG.E.U16 R72, desc[UR10][R84.64] ;  /* 0x0000000a54487981 */ /* 0x0002a2000c1e1500 */
[----:B0-----:R-:W-:Y:S01]  /*12d0*/  LEA R78, P0, R87, R2, 0x1 ;  /* 0x00000002574e7211 */ /* 0x001fe200078008ff */
[----:B------:R-:W-:-:S03]  /*12e0*/  IMAD R99, R14, 0x4, R97 ;  /* 0x000000040e637824 */ /* 0x000fc600078e0261 */
[----:B------:R-:W-:Y:S02]  /*12f0*/  LEA.HI.X.SX32 R79, R87, R0, 0x1, P0 ;  /* 0x00000000574f7211 */ /* 0x000fe400000f0eff */
[C---:B------:R-:W-:Y:S02]  /*1300*/  LEA R80, P0, R75.reuse, R2, 0x1 ;  /* 0x000000024b507211 */ /* 0x040fe400078008ff */
[C---:B------:R-:W-:Y:S01]  /*1310*/  LEA R101, R14.reuse, R99, 0x2 ;  /* 0x000000630e657211 */ /* 0x040fe200078e10ff */
[----:B------:R-:W2:Y:S01]  /*1320*/  LDG.E.U16 R74, desc[UR10][R78.64] ;  /* 0x0000000a4e4a7981 */ /* 0x000ea2000c1e1500 */
[----:B------:R-:W-:Y:S02]  /*1330*/  LEA.HI.X.SX32 R81, R75, R0, 0x1, P0 ;  /* 0x000000004b517211 */ /* 0x000fe400000f0eff */
[-C--:B-1----:R-:W-:Y:S01]  /*1340*/  LEA R82, P0, R89, R2.reuse, 0x1 ;  /* 0x0000000259527211 */ /* 0x082fe200078008ff */
[----:B------:R-:W-:Y:S01]  /*1350*/  IMAD R103, R14, 0x4, R101 ;  /* 0x000000040e677824 */ /* 0x000fe200078e0265 */
[----:B------:R-:W-:Y:S01]  /*1360*/  LEA R76, P1, R73, R2, 0x1 ;  /* 0x00000002494c7211 */ /* 0x000fe200078208ff */
[----:B------:R-:W2:Y:S01]  /*1370*/  LDG.E.U16 R75, desc[UR10][R80.64] ;  /* 0x0000000a504b7981 */ /* 0x000ea2000c1e1500 */
[----:B------:R-:W-:-:S02]  /*1380*/  LEA.HI.X.SX32 R83, R89, R0, 0x1, P0 ;  /* 0x0000000059537211 */ /* 0x000fc400000f0eff */
[----:B------:R-:W-:-:S04]  /*1390*/  LEA R84, P0, R93, R2, 0x1 ;  /* 0x000000025d547211 */ /* 0x000fc800078008ff */
[----:B------:R-:W-:Y:S01]  /*13a0*/  LEA.HI.X.SX32 R85, R93, R0, 0x1, P0 ;  /* 0x000000005d557211 */ /* 0x000fe200000f0eff */
[----:B------:R-:W-:-:S04]  /*13b0*/  IMAD R93, R14, 0x4, R103 ;  /* 0x000000040e5d7824 */ /* 0x000fc800078e0267 */
[C---:B------:R-:W-:Y:S01]  /*13c0*/  IMAD R105, R14.reuse, 0x4, R93 ;  /* 0x000000040e697824 */ /* 0x040fe200078e025d */
[----:B------:R-:W-:Y:S01]  /*13d0*/  LEA R88, P0, R95, R2, 0x1 ;  /* 0x000000025f587211 */ /* 0x000fe200078008ff */
[----:B------:R-:W2:Y:S02]  /*13e0*/  LDG.E.U16 R78, desc[UR10][R84.64] ;  /* 0x0000000a544e7981 */ /* 0x000ea4000c1e1500 */
[----:B------:R-:W-:Y:S01]  /*13f0*/  IMAD R107, R14, 0x4, R105 ;  /* 0x000000040e6b7824 */ /* 0x000fe200078e0269 */
[----:B------:R-:W-:Y:S02]  /*1400*/  LEA.HI.X.SX32 R77, R73, R0, 0x1, P1 ;  /* 0x00000000494d7211 */ /* 0x000fe400008f0eff */
[----:B------:R-:W-:Y:S02]  /*1410*/  LEA R86, P1, R91, R2, 0x1 ;  /* 0x000000025b567211 */ /* 0x000fe400078208ff */
[----:B------:R-:W-:Y:S01]  /*1420*/  LEA.HI.X.SX32 R89, R95, R0, 0x1, P0 ;  /* 0x000000005f597211 */ /* 0x000fe200000f0eff */
[----:B------:R-:W2:Y:S01]  /*1430*/  LDG.E.U16 R73, desc[UR10][R76.64] ;  /* 0x0000000a4c497981 */ /* 0x000ea2000c1e1500 */
[----:B------:R-:W-:-:S02]  /*1440*/  LEA R90, P0, R97, R2, 0x1 ;  /* 0x00000002615a7211 */ /* 0x000fc400078008ff */
[C---:B------:R-:W-:Y:S01]  /*1450*/  LEA R109, R14.reuse, R107, 0x2 ;  /* 0x0000006b0e6d7211 */ /* 0x040fe200078e10ff */
[----:B------:R-:W2:Y:S01]  /*1460*/  LDG.E.U16 R79, desc[UR10][R88.64] ;  /* 0x0000000a584f7981 */ /* 0x000ea2000c1e1500 */
[-C--:B------:R-:W-:Y:S02]  /*1470*/  LEA.HI.X.SX32 R87, R91, R0.reuse, 0x1, P1 ;  /* 0x000000005b577211 */ /* 0x080fe400008f0eff */
[----:B------:R-:W-:Y:S01]  /*1480*/  LEA.HI.X.SX32 R91, R97, R0, 0x1, P0 ;  /* 0x00000000615b7211 */ /* 0x000fe200000f0eff */
[C---:B------:R-:W-:Y:S01]  /*1490*/  IMAD R97, R14.reuse, 0x4, R109 ;  /* 0x000000040e617824 */ /* 0x040fe200078e026d */
[----:B------:R0:W2:Y:S03]  /*14a0*/  LDG.E.U16 R76, desc[UR10][R82.64] ;  /* 0x0000000a524c7981 */ /* 0x0000a6000c1e1500 */
[C---:B------:R-:W-:Y:S01]  /*14b0*/  IMAD R111, R14.reuse, 0x4, R97 ;  /* 0x000000040e6f7824 */ /* 0x040fe200078e0261 */
[----:B------:R-:W-:Y:S01]  /*14c0*/  LEA R94, P1, R99, R2, 0x1 ;  /* 0x00000002635e7211 */ /* 0x000fe200078208ff */
[----:B------:R1:W2:Y:S02]  /*14d0*/  LDG.E.U16 R77, desc[UR10][R86.64] ;  /* 0x0000000a564d7981 */ /* 0x0002a4000c1e1500 */
[----:B------:R-:W-:-:S02]  /*14e0*/  IMAD R113, R14, 0x4, R111 ;  /* 0x000000040e717824 */ /* 0x000fc400078e026f */
[----:B------:R1:W2:Y:S02]  /*14f0*/  LDG.E.U16 R80, desc[UR10][R90.64] ;  /* 0x0000000a5a507981 */ /* 0x0002a4000c1e1500 */
[----:B------:R-:W-:Y:S01]  /*1500*/  IMAD R115, R14, 0x4, R113 ;  /* 0x000000040e737824 */ /* 0x000fe200078e0271 */
[----:B0-----:R-:W-:-:S04]  /*1510*/  LEA R82, P0, R101, R2, 0x1 ;  /* 0x0000000265527211 */ /* 0x001fc800078008ff */
[C---:B------:R-:W-:Y:S02]  /*1520*/  LEA R117, R14.reuse, R115, 0x2 ;  /* 0x000000730e757211 */ /* 0x040fe400078e10ff */
[----:B------:R-:W-:Y:S02]  /*1530*/  LEA.HI.X.SX32 R83, R101, R0, 0x1, P0 ;  /* 0x0000000065537211 */ /* 0x000fe400000f0eff */
[----:B------:R-:W-:Y:S02]  /*1540*/  LEA R84, P0, R103, R2, 0x1 ;  /* 0x0000000267547211 */ /* 0x000fe400078008ff */
[----:B------:R-:W-:Y:S01]  /*1550*/  LEA.HI.X.SX32 R95, R99, R0, 0x1, P1 ;  /* 0x00000000635f7211 */ /* 0x000fe200008f0eff */
[----:B------:R-:W-:Y:S01]  /*1560*/  IMAD R119, R14, 0x4, R117 ;  /* 0x000000040e777824 */ /* 0x000fe200078e0275 */
[----:B------:R-:W-:Y:S01]  /*1570*/  LEA R88, P1, R105, R2, 0x1 ;  /* 0x0000000269587211 */ /* 0x000fe200078208ff */
[----:B------:R0:W2:Y:S01]  /*1580*/  LDG.E.U16 R92, desc[UR10][R82.64] ;  /* 0x0000000a525c7981 */ /* 0x0000a2000c1e1500 */
[----:B------:R-:W-:-:S02]  /*1590*/  LEA.HI.X.SX32 R85, R103, R0, 0x1, P0 ;  /* 0x0000000067557211 */ /* 0x000fc400000f0eff */
[----:B-1----:R-:W-:Y:S01]  /*15a0*/  LEA R86, P0, R93, R2, 0x1 ;  /* 0x000000025d567211 */ /* 0x002fe200078008ff */
[----:B------:R-:W3:Y:S01]  /*15b0*/  LDG.E.U16 R81, desc[UR10][R94.64] ;  /* 0x0000000a5e517981 */ /* 0x000ee2000c1e1500 */
[-C--:B------:R-:W-:Y:S01]  /*15c0*/  LEA.HI.X.SX32 R89, R105, R0.reuse, 0x1, P1 ;  /* 0x0000000069597211 */ /* 0x080fe200008f0eff */
[C---:B------:R-:W-:Y:S01]  /*15d0*/  IMAD R105, R14.reuse, 0x4, R119 ;  /* 0x000000040e697824 */ /* 0x040fe200078e0277 */
[----:B------:R-:W-:Y:S02]  /*15e0*/  LEA.HI.X.SX32 R87, R93, R0, 0x1, P0 ;  /* 0x000000005d577211 */ /* 0x000fe400000f0eff */
[C---:B------:R-:W-:Y:S01]  /*15f0*/  LEA R90, P0, R107.reuse, R2, 0x1 ;  /* 0x000000026b5a7211 */ /* 0x040fe200078008ff */
[C---:B------:R-:W-:Y:S01]  /*1600*/  IMAD R121, R14.reuse, 0x4, R105 ;  /* 0x000000040e797824 */ /* 0x040fe200078e0269 */
[----:B------:R1:W3:Y:S02]  /*1610*/  LDG.E.U16 R93, desc[UR10][R84.64] ;  /* 0x0000000a545d7981 */ /* 0x0002e4000c1e1500 */
[----:B------:R-:W-:Y:S01]  /*1620*/  LEA.HI.X.SX32 R91, R107, R0, 0x1, P0 ;  /* 0x000000006b5b7211 */ /* 0x000fe200000f0eff */
[----:B------:R-:W-:Y:S01]  /*1630*/  IMAD R123, R14, 0x4, R121 ;  /* 0x000000040e7b7824 */ /* 0x000fe200078e0279 */
[C---:B0-----:R-:W-:Y:S01]  /*1640*/  LEA R82, P0, R109.reuse, R2, 0x1 ;  /* 0x000000026d527211 */ /* 0x041fe200078008ff */
[----:B------:R0:W4:Y:S03]  /*1650*/  LDG.E.U16 R98, desc[UR10][R86.64] ;  /* 0x0000000a56627981 */ /* 0x000126000c1e1500 */
[----:B------:R-:W-:Y:S01]  /*1660*/  LEA.HI.X.SX32 R83, R109, R0, 0x1, P0 ;  /* 0x000000006d537211 */ /* 0x000fe200000f0eff */
[----:B------:R5:W4:Y:S01]  /*1670*/  LDG.E.U16 R99, desc[UR10][R88.64] ;  /* 0x0000000a58637981 */ /* 0x000b22000c1e1500 */
[----:B-1----:R-:W-:-:S02]  /*1680*/  LEA R84, P0, R97, R2, 0x1 ;  /* 0x0000000261547211 */ /* 0x002fc400078008ff */
[----:B------:R-:W-:Y:S01]  /*1690*/  LEA R125, R14, R123, 0x2 ;  /* 0x0000007b0e7d7211 */ /* 0x000fe200078e10ff */
[----:B------:R1:W4:Y:S01]  /*16a0*/  LDG.E.U16 R101, desc[UR10][R82.64] ;  /* 0x0000000a52657981 */ /* 0x000322000c1e1500 */
[----:B------:R-:W-:-:S03]  /*16b0*/  LEA.HI.X.SX32 R85, R97, R0, 0x1, P0 ;  /* 0x0000000061557211 */ /* 0x000fc600000f0eff */
[C---:B------:R-:W-:Y:S01]  /*16c0*/  IMAD R97, R14.reuse, 0x4, R125 ;  /* 0x000000040e617824 */ /* 0x040fe200078e027d */
[C---:B0-----:R-:W-:Y:S01]  /*16d0*/  LEA R86, P0, R113.reuse, R2, 0x1 ;  /* 0x0000000271567211 */ /* 0x041fe200078008ff */
[----:B------:R0:W4:Y:S02]  /*16e0*/  LDG.E.U16 R100, desc[UR10][R90.64] ;  /* 0x0000000a5a647981 */ /* 0x000124000c1e1500 */
[C---:B------:R-:W-:Y:S01]  /*16f0*/  IMAD R127, R14.reuse, 0x4, R97 ;  /* 0x000000040e7f7824 */ /* 0x040fe200078e0261 */
[----:B------:R-:W-:Y:S01]  /*1700*/  LEA.HI.X.SX32 R87, R113, R0, 0x1, P0 ;  /* 0x0000000071577211 */ /* 0x000fe200000f0eff */
[----:B------:R0:W4:Y:S02]  /*1710*/  LDG.E.U16 R102, desc[UR10][R84.64] ;  /* 0x0000000a54667981 */ /* 0x000124000c1e1500 */
[C---:B------:R-:W-:Y:S01]  /*1720*/  IMAD R113, R14.reuse, 0x4, R127 ;  /* 0x000000040e717824 */ /* 0x040fe200078e027f */
[C---:B-----5:R-:W-:Y:S01]  /*1730*/  LEA R88, P0, R115.reuse, R2, 0x1 ;  /* 0x0000000273587211 */ /* 0x060fe200078008ff */
[----:B------:R5:W4:Y:S02]  /*1740*/  LDG.E.U16 R106, desc[UR10][R86.64] ;  /* 0x0000000a566a7981 */ /* 0x000b24000c1e1500 */
[----:B------:R-:W-:Y:S01]  /*1750*/  IMAD R129, R14, 0x4, R113 ;  /* 0x000000040e817824 */ /* 0x000fe200078e0271 */
[----:B------:R-:W-:-:S04]  /*1760*/  LEA.HI.X.SX32 R89, R115, R0, 0x1, P0 ;  /* 0x0000000073597211 */ /* 0x000fc800000f0eff */
[C---:B------:R-:W-:Y:S01]  /*1770*/  LEA R115, R14.reuse, R129, 0x2 ;  /* 0x000000810e737211 */ /* 0x040fe200078e10ff */
[----:B------:R-:W4:Y:S01]  /*1780*/  LDG.E.U16 R107, desc[UR10][R88.64] ;  /* 0x0000000a586b7981 */ /* 0x000f22000c1e1500 */
[-C--:B------:R-:W-:Y:S02]  /*1790*/  LEA R94, P1, R111, R2.reuse, 0x1 ;  /* 0x000000026f5e7211 */ /* 0x080fe400078208ff */
[----:B-1----:R-:W-:Y:S01]  /*17a0*/  LEA R82, P0, R117, R2, 0x1 ;  /* 0x0000000275527211 */ /* 0x002fe200078008ff */
[C---:B------:R-:W-:Y:S01]  /*17b0*/  IMAD R131, R14.reuse, 0x4, R115 ;  /* 0x000000040e837824 */ /* 0x040fe200078e0273 */
[----:B------:R-:W-:Y:S02]  /*17c0*/  LEA.HI.X.SX32 R95, R111, R0, 0x1, P1 ;  /* 0x000000006f5f7211 */ /* 0x000fe400008f0eff */
[----:B0-----:R-:W-:Y:S02]  /*17d0*/  LEA R90, P1, R119, R2, 0x1 ;  /* 0x00000002775a7211 */ /* 0x001fe400078208ff */
[-C--:B------:R-:W-:Y:S01]  /*17e0*/  LEA.HI.X.SX32 R83, R117, R0.reuse, 0x1, P0 ;  /* 0x0000000075537211 */ /* 0x080fe200000f0eff */
[C---:B------:R-:W-:Y:S01]  /*17f0*/  IMAD R117, R14.reuse, 0x4, R131 ;  /* 0x000000040e757824 */ /* 0x040fe200078e0283 */
[----:B------:R-:W-:Y:S01]  /*1800*/  LEA.HI.X.SX32 R91, R119, R0, 0x1, P1 ;  /* 0x00000000775b7211 */ /* 0x000fe200008f0eff */
[----:B------:R-:W4:Y:S01]  /*1810*/  LDG.E.U16 R103, desc[UR10][R94.64] ;  /* 0x0000000a5e677981 */ /* 0x000f22000c1e1500 */
[----:B------:R-:W-:Y:S01]  /*1820*/  LEA R110, P0, R105, R2, 0x1 ;  /* 0x00000002696e7211 */ /* 0x000fe200078008ff */
[----:B------:R-:W-:-:S02]  /*1830*/  IMAD R119, R14, 0x4, R117 ;  /* 0x000000040e777824 */ /* 0x000fc400078e0275 */
[----:B------:R0:W4:Y:S01]  /*1840*/  LDG.E.U16 R108, desc[UR10][R82.64] ;  /* 0x0000000a526c7981 */ /* 0x000122000c1e1500 */
[----:B------:R-:W-:Y:S01]  /*1850*/  LEA.HI.X.SX32 R111, R105, R0, 0x1, P0 ;  /* 0x00000000696f7211 */ /* 0x000fe200000f0eff */
[C---:B------:R-:W-:Y:S01]  /*1860*/  IMAD R105, R14.reuse, 0x4, R119 ;  /* 0x000000040e697824 */ /* 0x040fe200078e0277 */
[C---:B------:R-:W-:Y:S01]  /*1870*/  LEA R84, P0, R121.reuse, R2, 0x1 ;  /* 0x0000000279547211 */ /* 0x040fe200078008ff */
[----:B------:R-:W4:Y:S03]  /*1880*/  LDG.E.U16 R109, desc[UR10][R90.64] ;  /* 0x0000000a5a6d7981 */ /* 0x000f26000c1e1500 */
[----:B------:R-:W-:Y:S01]  /*1890*/  LEA.HI.X.SX32 R85, R121, R0, 0x1, P0 ;  /* 0x0000000079557211 */ /* 0x000fe200000f0eff */
[----:B------:R1:W4:Y:S01]  /*18a0*/  LDG.E.U16 R110, desc[UR10][R110.64] ;  /* 0x0000000a6e6e7981 */ /* 0x000322000c1e1500 */
[C---:B------:R-:W-:Y:S02]  /*18b0*/  LEA R121, R14.reuse, R105, 0x2 ;  /* 0x000000690e797211 */ /* 0x040fe400078e10ff */
[-C--:B-----5:R-:W-:Y:S01]  /*18c0*/  LEA R86, P0, R123, R2.reuse, 0x1 ;  /* 0x000000027b567211 */ /* 0x0a0fe200078008ff */
[----:B------:R5:W4:Y:S02]  /*18d0*/  LDG.E.U16 R112, desc[UR10][R84.64] ;  /* 0x0000000a54707981 */ /* 0x000b24000c1e1500 */
[----:B------:R-:W-:Y:S01]  /*18e0*/  IMAD R133, R14, 0x4, R121 ;  /* 0x000000040e857824 */ /* 0x000fe200078e0279 */
[----:B0-----:R-:W-:-:S02]  /*18f0*/  LEA R82, P1, R125, R2, 0x1 ;  /* 0x000000027d527211 */ /* 0x001fc400078208ff */
[-C--:B------:R-:W-:Y:S01]  /*1900*/  LEA.HI.X.SX32 R87, R123, R0.reuse, 0x1, P0 ;  /* 0x000000007b577211 */ /* 0x080fe200000f0eff */
[C---:B------:R-:W-:Y:S01]  /*1910*/  IMAD R123, R14.reuse, 0x4, R133 ;  /* 0x000000040e7b7824 */ /* 0x040fe200078e0285 */
[----:B------:R-:W-:Y:S02]  /*1920*/  LEA.HI.X.SX32 R83, R125, R0, 0x1, P1 ;  /* 0x000000007d537211 */ /* 0x000fe400008f0eff */
[-C--:B------:R-:W-:Y:S01]  /*1930*/  LEA R88, P0, R97, R2.reuse, 0x1 ;  /* 0x0000000261587211 */ /* 0x080fe200078008ff */
[C---:B------:R-:W-:Y:S01]  /*1940*/  IMAD R125, R14.reuse, 0x4, R123 ;  /* 0x000000040e7d7824 */ /* 0x040fe200078e027b */
[----:B------:R-:W-:Y:S01]  /*1950*/  LEA R94, P1, R131, R2, 0x1 ;  /* 0x00000002835e7211 */ /* 0x000fe200078208ff */
[----:B------:R0:W4:Y:S01]  /*1960*/  LDG.E.U16 R114, desc[UR10][R86.64] ;  /* 0x0000000a56727981 */ /* 0x000122000c1e1500 */
[----:B------:R-:W-:Y:S01]  /*1970*/  LEA.HI.X.SX32 R89, R97, R0, 0x1, P0 ;  /* 0x0000000061597211 */ /* 0x000fe200000f0eff */
[C---:B-1----:R-:W-:Y:S01]  /*1980*/  IMAD R111, R14.reuse, 0x4, R125 ;  /* 0x000000040e6f7824 */ /* 0x042fe200078e027d */
[C---:B------:R-:W-:Y:S01]  /*1990*/  LEA R90, P0, R127.reuse, R2, 0x1 ;  /* 0x000000027f5a7211 */ /* 0x040fe200078008ff */
[----:B------:R-:W4:Y:S03]  /*19a0*/  LDG.E.U16 R116, desc[UR10][R82.64] ;  /* 0x0000000a52747981 */ /* 0x000f26000c1e1500 */
[----:B------:R-:W-:Y:S01]  /*19b0*/  LEA.HI.X.SX32 R91, R127, R0, 0x1, P0 ;  /* 0x000000007f5b7211 */ /* 0x000fe200000f0eff */
[----:B------:R1:W4:Y:S01]  /*19c0*/  LDG.E.U16 R118, desc[UR10][R88.64] ;  /* 0x0000000a58767981 */ /* 0x000322000c1e1500 */
[----:B------:R-:W-:-:S02]  /*19d0*/  LEA R127, R14, R111, 0x2 ;  /* 0x0000006f0e7f7211 */ /* 0x000fc400078e10ff */
[C---:B-----5:R-:W-:Y:S01]  /*19e0*/  LEA R84, P0, R129.reuse, R2, 0x1 ;  /* 0x0000000281547211 */ /* 0x060fe200078008ff */
[----:B------:R5:W4:Y:S02]  /*19f0*/  LDG.E.U16 R120, desc[UR10][R90.64] ;  /* 0x0000000a5a787981 */ /* 0x000b24000c1e1500 */
[----:B------:R-:W-:Y:S01]  /*1a00*/  IMAD R135, R14, 0x4, R127 ;  /* 0x000000040e877824 */ /* 0x000fe200078e027f */
[----:B------:R-:W-:-:S03]  /*1a10*/  LEA.HI.X.SX32 R85, R129, R0, 0x1, P0 ;  /* 0x0000000081557211 */ /* 0x000fc600000f0eff */
[C---:B------:R-:W-:Y:S01]  /*1a20*/  IMAD R129, R14.reuse, 0x4, R135 ;  /* 0x000000040e817824 */ /* 0x040fe200078e0287 */
[----:B------:R-:W-:Y:S01]  /*1a30*/  LEA.HI.X.SX32 R95, R131, R0, 0x1, P1 ;  /* 0x00000000835f7211 */ /* 0x000fe200008f0eff */
[----:B------:R5:W4:Y:S01]  /*1a40*/  LDG.E.U16 R122, desc[UR10][R84.64] ;  /* 0x0000000a547a7981 */ /* 0x000b22000c1e1500 */
[-C--:B0-----:R-:W-:Y:S01]  /*1a50*/  LEA R86, P0, R119, R2.reuse, 0x1 ;  /* 0x0000000277567211 */ /* 0x081fe200078008ff */
[C---:B------:R-:W-:Y:S01]  /*1a60*/  IMAD R131, R14.reuse, 0x4, R129 ;  /* 0x000000040e837824 */ /* 0x040fe200078e0281 */
[----:B-1----:R-:W-:Y:S01]  /*1a70*/  LEA R88, P1, R123, R2, 0x1 ;  /* 0x000000027b587211 */ /* 0x002fe200078208ff */
[----:B------:R-:W4:Y:S01]  /*1a80*/  LDG.E.U16 R124, desc[UR10][R94.64] ;  /* 0x0000000a5e7c7981 */ /* 0x000f22000c1e1500 */
[----:B------:R-:W-:Y:S01]  /*1a90*/  LEA.HI.X.SX32 R87, R119, R0, 0x1, P0 ;  /* 0x0000000077577211 */ /* 0x000fe200000f0eff */
[C---:B------:R-:W-:Y:S01]  /*1aa0*/  IMAD R119, R14.reuse, 0x4, R131 ;  /* 0x000000040e777824 */ /* 0x040fe200078e0283 */
[----:B------:R-:W-:Y:S02]  /*1ab0*/  LEA R96, P0, R121, R2, 0x1 ;  /* 0x0000000279607211 */ /* 0x000fe400078008ff */
[----:B------:R-:W-:Y:S01]  /*1ac0*/  LEA.HI.X.SX32 R89, R123, R0, 0x1, P1 ;  /* 0x000000007b597211 */ /* 0x000fe200008f0eff */
[----:B------:R-:W4:Y:S01]  /*1ad0*/  LDG.E.U16 R126, desc[UR10][R86.64] ;  /* 0x0000000a567e7981 */ /* 0x000f22000c1e1500 */
[----:B------:R-:W-:-:S02]  /*1ae0*/  LEA R137, R14, R119, 0x2 ;  /* 0x000000770e897211 */ /* 0x000fc400078e10ff */
[----:B------:R-:W-:Y:S01]  /*1af0*/  LEA.HI.X.SX32 R97, R121, R0, 0x1, P0 ;  /* 0x0000000079617211 */ /* 0x000fe200000f0eff */
[----:B------:R-:W4:Y:S02]  /*1b00*/  LDG.E.U16 R132, desc[UR10][R88.64] ;  /* 0x0000000a58847981 */ /* 0x000f24000c1e1500 */
[C---:B------:R-:W-:Y:S01]  /*1b10*/  IMAD R121, R14.reuse, 0x4, R137 ;  /* 0x000000040e797824 */ /* 0x040fe200078e0289 */
[C---:B------:R-:W-:Y:S01]  /*1b20*/  LEA R82, P0, R111.reuse, R2, 0x1 ;  /* 0x000000026f527211 */ /* 0x040fe200078008ff */
[----:B------:R0:W4:Y:S02]  /*1b30*/  LDG.E.U16 R130, desc[UR10][R96.64] ;  /* 0x0000000a60827981 */ /* 0x000124000c1e1500 */
[----:B------:R-:W-:Y:S01]  /*1b40*/  IMAD R123, R14, 0x4, R121 ;  /* 0x000000040e7b7824 */ /* 0x000fe200078e0279 */
[----:B------:R-:W-:-:S03]  /*1b50*/  LEA.HI.X.SX32 R83, R111, R0, 0x1, P0 ;  /* 0x000000006f537211 */ /* 0x000fc600000f0eff */
[C---:B------:R-:W-:Y:S01]  /*1b60*/  IMAD R111, R14.reuse, 0x4, R123 ;  /* 0x000000040e6f7824 */ /* 0x040fe200078e027b */
[C---:B-----5:R-:W-:Y:S01]  /*1b70*/  LEA R90, P0, R135.reuse, R2, 0x1 ;  /* 0x00000002875a7211 */ /* 0x060fe200078008ff */
[----:B------:R1:W5:Y:S02]  /*1b80*/  LDG.E.U16 R134, desc[UR10][R82.64] ;  /* 0x0000000a52867981 */ /* 0x000364000c1e1500 */
[----:B------:R-:W-:Y:S01]  /*1b90*/  IMAD R139, R14, 0x4, R111 ;  /* 0x000000040e8b7824 */ /* 0x000fe200078e026f */
[----:B------:R-:W-:-:S04]  /*1ba0*/  LEA.HI.X.SX32 R91, R135, R0, 0x1, P0 ;  /* 0x00000000875b7211 */ /* 0x000fc800000f0eff */
[----:B------:R-:W-:Y:S01]  /*1bb0*/  LEA R135, R14, R139, 0x2 ;  /* 0x0000008b0e877211 */ /* 0x000fe200078e10ff */
[----:B------:R1:W4:Y:S01]  /*1bc0*/  LDG.E.U16 R136, desc[UR10][R90.64] ;  /* 0x0000000a5a887981 */ /* 0x000322000c1e1500 */
[----:B------:R-:W-:-:S03]  /*1bd0*/  LEA R84, P1, R131, R2, 0x1 ;  /* 0x0000000283547211 */ /* 0x000fc600078208ff */
[C---:B0-----:R-:W-:Y:S01]  /*1be0*/  IMAD R97, R14.reuse, 0x4, R135 ;  /* 0x000000040e617824 */ /* 0x041fe200078e0287 */
[----:B------:R-:W-:Y:S02]  /*1bf0*/  LEA R86, P0, R137, R2, 0x1 ;  /* 0x0000000289567211 */ /* 0x000fe400078008ff */
[-C--:B------:R-:W-:Y:S01]  /*1c00*/  LEA.HI.X.SX32 R85, R131, R0.reuse, 0x1, P1 ;  /* 0x0000000083557211 */ /* 0x080fe200008f0eff */
[C---:B------:R-:W-:Y:S01]  /*1c10*/  IMAD R131, R14.reuse, 0x4, R97 ;  /* 0x000000040e837824 */ /* 0x040fe200078e0261 */
[----:B------:R-:W-:Y:S02]  /*1c20*/  LEA.HI.X.SX32 R87, R137, R0, 0x1, P0 ;  /* 0x0000000089577211 */ /* 0x000fe400000f0eff */
[-C--:B------:R-:W-:Y:S01]  /*1c30*/  LEA R94, P0, R123, R2.reuse, 0x1 ;  /* 0x000000027b5e7211 */ /* 0x080fe200078008ff */
[C---:B------:R-:W-:Y:S01]  /*1c40*/  IMAD R137, R14.reuse, 0x4, R131 ;  /* 0x000000040e897824 */ /* 0x040fe200078e0283 */
[----:B------:R-:W-:Y:S01]  /*1c50*/  LEA R88, P1, R139, R2, 0x1 ;  /* 0x000000028b587211 */ /* 0x000fe200078208ff */
[----:B------:R0:W4:Y:S01]  /*1c60*/  LDG.E.U16 R138, desc[UR10][R84.64] ;  /* 0x0000000a548a7981 */ /* 0x000122000c1e1500 */
[-C--:B------:R-:W-:Y:S01]  /*1c70*/  LEA.HI.X.SX32 R95, R123, R0.reuse, 0x1, P0 ;  /* 0x000000007b5f7211 */ /* 0x080fe200000f0eff */
[C---:B------:R-:W-:Y:S01]  /*1c80*/  IMAD R123, R14.reuse, 0x4, R137 ;  /* 0x000000040e7b7824 */ /* 0x040fe200078e0289 */
[----:B------:R-:W-:Y:S01]  /*1c90*/  LEA.HI.X.SX32 R89, R139, R0, 0x1, P1 ;  /* 0x000000008b597211 */ /* 0x000fe200008f0eff */
[----:B------:R0:W4:Y:S03]  /*1ca0*/  LDG.E.U16 R140, desc[UR10][R86.64] ;  /* 0x0000000a568c7981 */ /* 0x000126000c1e1500 */
[----:B------:R-:W-:Y:S01]  /*1cb0*/  LEA R139, R14, R123, 0x2 ;  /* 0x0000007b0e8b7211 */ /* 0x000fe200078e10ff */
[----:B------:R0:W4:Y:S01]  /*1cc0*/  LDG.E.U16 R142, desc[UR10][R94.64] ;  /* 0x0000000a5e8e7981 */ /* 0x000122000c1e1500 */
[----:B-1----:R-:W-:-:S03]  /*1cd0*/  LEA R82, P0, R97, R2, 0x1 ;  /* 0x0000000261527211 */ /* 0x002fc600078008ff */
[C---:B------:R-:W-:Y:S01]  /*1ce0*/  IMAD R141, R14.reuse, 0x4, R139 ;  /* 0x000000040e8d7824 */ /* 0x040fe200078e028b */
[----:B------:R-:W-:Y:S01]  /*1cf0*/  LEA.HI.X.SX32 R83, R97, R0, 0x1, P0 ;  /* 0x0000000061537211 */ /* 0x000fe200000f0eff */
[----:B------:R1:W5:Y:S01]  /*1d00*/  LDG.E.U16 R143, desc[UR10][R88.64] ;  /* 0x0000000a588f7981 */ /* 0x000362000c1e1500 */
[-C--:B------:R-:W-:Y:S01]  /*1d10*/  LEA R90, P0, R137, R2.reuse, 0x1 ;  /* 0x00000002895a7211 */ /* 0x080fe200078008ff */
[C---:B------:R-:W-:Y:S01]  /*1d20*/  IMAD R97, R14.reuse, 0x4, R141 ;  /* 0x000000040e617824 */ /* 0x040fe200078e028d */
[----:B0-----:R-:W-:Y:S01]  /*1d30*/  LEA R84, P1, R139, R2, 0x1 ;  /* 0x000000028b547211 */ /* 0x001fe200078208ff */
[----:B------:R0:W5:Y:S01]  /*1d40*/  LDG.E.U16 R144, desc[UR10][R82.64] ;  /* 0x0000000a52907981 */ /* 0x000162000c1e1500 */
[-C--:B------:R-:W-:Y:S01]  /*1d50*/  LEA.HI.X.SX32 R91, R137, R0.reuse, 0x1, P0 ;  /* 0x00000000895b7211 */ /* 0x080fe200000f0eff */
[C---:B------:R-:W-:Y:S01]  /*1d60*/  IMAD R137, R14.reuse, 0x4, R97 ;  /* 0x000000040e897824 */ /* 0x040fe200078e0261 */
[----:B------:R-:W-:Y:S02]  /*1d70*/  LEA.HI.X.SX32 R85, R139, R0, 0x1, P1 ;  /* 0x000000008b557211 */ /* 0x000fe400008f0eff */
[C---:B------:R-:W-:Y:S01]  /*1d80*/  LEA R86, P0, R97.reuse, R2, 0x1 ;  /* 0x0000000261567211 */ /* 0x040fe200078008ff */
[----:B------:R-:W-:Y:S01]  /*1d90*/  IMAD R139, R14, 0x4, R137 ;  /* 0x000000040e8b7824 */ /* 0x000fe200078e0289 */
[----:B------:R0:W5:Y:S02]  /*1da0*/  LDG.E.U16 R145, desc[UR10][R90.64] ;  /* 0x0000000a5a917981 */ /* 0x000164000c1e1500 */
[----:B------:R-:W-:-:S02]  /*1db0*/  LEA.HI.X.SX32 R87, R97, R0, 0x1, P0 ;  /* 0x0000000061577211 */ /* 0x000fc400000f0eff */
[-C--:B------:R-:W-:Y:S01]  /*1dc0*/  LEA R94, P1, R139, R2.reuse, 0x1 ;  /* 0x000000028b5e7211 */ /* 0x080fe200078208ff */
[----:B------:R0:W5:Y:S01]  /*1dd0*/  LDG.E.U16 R146, desc[UR10][R84.64] ;  /* 0x0000000a54927981 */ /* 0x000162000c1e1500 */
[----:B-1----:R-:W-:Y:S02]  /*1de0*/  LEA R88, P0, R113, R2, 0x1 ;  /* 0x0000000271587211 */ /* 0x002fe400078008ff */
[-C--:B------:R-:W-:Y:S01]  /*1df0*/  LEA.HI.X.SX32 R95, R139, R0.reuse, 0x1, P1 ;  /* 0x000000008b5f7211 */ /* 0x080fe200008f0eff */
[----:B------:R1:W5:Y:S01]  /*1e00*/  LDG.E.U16 R147, desc[UR10][R86.64] ;  /* 0x0000000a56937981 */ /* 0x000362000c1e1500 */
[----:B------:R-:W-:Y:S02]  /*1e10*/  LEA.HI.X.SX32 R89, R113, R0, 0x1, P0 ;  /* 0x0000000071597211 */ /* 0x000fe400000f0eff */
[-C--:B0-----:R-:W-:Y:S01]  /*1e20*/  LEA R82, P1, R115, R2.reuse, 0x1 ;  /* 0x0000000273527211 */ /* 0x081fe200078208ff */
[----:B------:R0:W5:Y:S01]  /*1e30*/  LDG.E.U16 R148, desc[UR10][R94.64] ;  /* 0x0000000a5e947981 */ /* 0x000162000c1e1500 */
[----:B------:R-:W-:-:S02]  /*1e40*/  LEA R96, P0, R117, R2, 0x1 ;  /* 0x0000000275607211 */ /* 0x000fc400078008ff */
[-C--:B------:R-:W-:Y:S01]  /*1e50*/  LEA.HI.X.SX32 R83, R115, R0.reuse, 0x1, P1 ;  /* 0x0000000073537211 */ /* 0x080fe200008f0eff */
[----:B------:R-:W5:Y:S01]  /*1e60*/  LDG.E.U16 R113, desc[UR10][R88.64] ;  /* 0x0000000a58717981 */ /* 0x000f62000c1e1500 */
[----:B------:R-:W-:Y:S02]  /*1e70*/  LEA.HI.X.SX32 R97, R117, R0, 0x1, P0 ;  /* 0x0000000075617211 */ /* 0x000fe400000f0eff */
[-C--:B------:R-:W-:Y:S01]  /*1e80*/  LEA R90, P1, R105, R2.reuse, 0x1 ;  /* 0x00000002695a7211 */ /* 0x080fe200078208ff */
[----:B------:R0:W5:Y:S01]  /*1e90*/  LDG.E.U16 R115, desc[UR10][R82.64] ;  /* 0x0000000a52737981 */ /* 0x000162000c1e1500 */
[----:B------:R-:W-:Y:S02]  /*1ea0*/  LEA R84, P0, R133, R2, 0x1 ;  /* 0x0000000285547211 */ /* 0x000fe400078008ff */
[-C--:B------:R-:W-:Y:S01]  /*1eb0*/  LEA.HI.X.SX32 R91, R105, R0.reuse, 0x1, P1 ;  /* 0x00000000695b7211 */ /* 0x080fe200008f0eff */
[----:B------:R-:W5:Y:S01]  /*1ec0*/  LDG.E.U16 R117, desc[UR10][R96.64] ;  /* 0x0000000a60757981 */ /* 0x000f62000c1e1500 */
[----:B------:R-:W-:-:S02]  /*1ed0*/  LEA.HI.X.SX32 R85, R133, R0, 0x1, P0 ;  /* 0x0000000085557211 */ /* 0x000fc400000f0eff */
[-C--:B-1----:R-:W-:Y:S01]  /*1ee0*/  LEA R86, P0, R125, R2.reuse, 0x1 ;  /* 0x000000027d567211 */ /* 0x082fe200078008ff */
[----:B------:R1:W5:Y:S01]  /*1ef0*/  LDG.E.U16 R128, desc[UR10][R90.64] ;  /* 0x0000000a5a807981 */ /* 0x000362000c1e1500 */
[----:B0-----:R-:W-:Y:S02]  /*1f00*/  LEA R94, P1, R127, R2, 0x1 ;  /* 0x000000027f5e7211 */ /* 0x001fe400078208ff */
[----:B------:R-:W-:Y:S02]  /*1f10*/  LEA R139, R14, R139, 0x2 ;  /* 0x0000008b0e8b7211 */ /* 0x000fe400078e10ff */
[-C--:B------:R-:W-:Y:S01]  /*1f20*/  LEA.HI.X.SX32 R87, R125, R0.reuse, 0x1, P0 ;  /* 0x000000007d577211 */ /* 0x080fe200000f0eff */
[----:B------:R0:W5:Y:S01]  /*1f30*/  LDG.E.U16 R14, desc[UR10][R84.64] ;  /* 0x0000000a540e7981 */ /* 0x000162000c1e1500 */
[----:B------:R-:W-:Y:S02]  /*1f40*/  LEA.HI.X.SX32 R95, R127, R0, 0x1, P1 ;  /* 0x000000007f5f7211 */ /* 0x000fe400008f0eff */
[-C--:B------:R-:W-:Y:S01]  /*1f50*/  LEA R82, P1, R139, R2.reuse, 0x1 ;  /* 0x000000028b527211 */ /* 0x080fe200078208ff */
[----:B------:R0:W5:Y:S01]  /*1f60*/  LDG.E.U16 R125, desc[UR10][R86.64] ;  /* 0x0000000a567d7981 */ /* 0x000162000c1e1500 */
[----:B------:R-:W-:-:S02]  /*1f70*/  LEA R88, P0, R129, R2, 0x1 ;  /* 0x0000000281587211 */ /* 0x000fc400078008ff */
[-C--:B------:R-:W-:Y:S01]  /*1f80*/  LEA.HI.X.SX32 R83, R139, R0.reuse, 0x1, P1 ;  /* 0x000000008b537211 */ /* 0x080fe200008f0eff */
[----:B------:R-:W5:Y:S01]  /*1f90*/  LDG.E.U16 R127, desc[UR10][R94.64] ;  /* 0x0000000a5e7f7981 */ /* 0x000f62000c1e1500 */
[----:B------:R-:W-:Y:S02]  /*1fa0*/  LEA.HI.X.SX32 R89, R129, R0, 0x1, P0 ;  /* 0x0000000081597211 */ /* 0x000fe400000f0eff */
[-C--:B-1----:R-:W-:Y:S01]  /*1fb0*/  LEA R90, P1, R119, R2.reuse, 0x1 ;  /* 0x00000002775a7211 */ /* 0x082fe200078208ff */
[----:B------:R1:W5:Y:S01]  /*1fc0*/  LDG.E.U16 R129, desc[UR10][R82.64] ;  /* 0x0000000a52817981 */ /* 0x000362000c1e1500 */
[----:B0-----:R-:W-:Y:S02]  /*1fd0*/  LEA R84, P0, R121, R2, 0x1 ;  /* 0x0000000279547211 */ /* 0x001fe400078008ff */
[-C--:B------:R-:W-:Y:S02]  /*1fe0*/  LEA.HI.X.SX32 R91, R119, R0.reuse, 0x1, P1 ;  /* 0x00000000775b7211 */ /* 0x080fe400008f0eff */
[----:B------:R-:W-:Y:S01]  /*1ff0*/  LEA.HI.X.SX32 R85, R121, R0, 0x1, P0 ;  /* 0x0000000079557211 */ /* 0x000fe200000f0eff */
[----:B------:R0:W5:Y:S01]  /*2000*/  LDG.E.U16 R119, desc[UR10][R88.64] ;  /* 0x0000000a58777981 */ /* 0x000162000c1e1500 */
[----:B------:R-:W-:-:S02]  /*2010*/  LEA R96, P1, R111, R2, 0x1 ;  /* 0x000000026f607211 */ /* 0x000fc400078208ff */
[----:B------:R-:W-:Y:S01]  /*2020*/  LEA R86, P0, R135, R2, 0x1 ;  /* 0x0000000287567211 */ /* 0x000fe200078008ff */
[----:B------:R-:W5:Y:S01]  /*2030*/  LDG.E.U16 R90, desc[UR10][R90.64] ;  /* 0x0000000a5a5a7981 */ /* 0x000f62000c1e1500 */
[-C--:B------:R-:W-:Y:S02]  /*2040*/  LEA.HI.X.SX32 R97, R111, R0.reuse, 0x1, P1 ;  /* 0x000000006f617211 */ /* 0x080fe400008f0eff */
[----:B------:R-:W-:Y:S01]  /*2050*/  LEA.HI.X.SX32 R87, R135, R0, 0x1, P0 ;  /* 0x0000000087577211 */ /* 0x000fe200000f0eff */
[----:B------:R-:W5:Y:S01]  /*2060*/  LDG.E.U16 R84, desc[UR10][R84.64] ;  /* 0x0000000a54547981 */ /* 0x000f62000c1e1500 */
[-C--:B-1----:R-:W-:Y:S02]  /*2070*/  LEA R82, P0, R131, R2.reuse, 0x1 ;  /* 0x0000000283527211 */ /* 0x082fe400078008ff */
[----:B------:R-:W-:Y:S01]  /*2080*/  LEA R94, P1, R123, R2, 0x1 ;  /* 0x000000027b5e7211 */ /* 0x000fe200078208ff */
[----:B------:R-:W5:Y:S01]  /*2090*/  LDG.E.U16 R96, desc[UR10][R96.64] ;  /* 0x0000000a60607981 */ /* 0x000f62000c1e1500 */
[----:B------:R-:W-:-:S02]  /*20a0*/  LEA.HI.X.SX32 R83, R131, R0, 0x1, P0 ;  /* 0x0000000083537211 */ /* 0x000fc400000f0eff */
[----:B------:R-:W-:Y:S01]  /*20b0*/  LEA.HI.X.SX32 R95, R123, R0, 0x1, P1 ;  /* 0x000000007b5f7211 */ /* 0x000fe200008f0eff */
[----:B------:R-:W5:Y:S01]  /*20c0*/  LDG.E.U16 R86, desc[UR10][R86.64] ;  /* 0x0000000a56567981 */ /* 0x000f62000c1e1500 */
[-C--:B0-----:R-:W-:Y:S02]  /*20d0*/  LEA R88, P0, R141, R2.reuse, 0x1 ;  /* 0x000000028d587211 */ /* 0x081fe400078008ff */
[----:B------:R-:W-:Y:S01]  /*20e0*/  LEA R104, P1, R137, R2, 0x1 ;  /* 0x0000000289687211 */ /* 0x000fe200078208ff */
[----:B------:R0:W5:Y:S01]  /*20f0*/  LDG.E.U16 R82, desc[UR10][R82.64] ;  /* 0x0000000a52527981 */ /* 0x000162000c1e1500 */
[-C--:B------:R-:W-:Y:S02]  /*2100*/  LEA.HI.X.SX32 R89, R141, R0.reuse, 0x1, P0 ;  /* 0x000000008d597211 */ /* 0x080fe400000f0eff */
[----:B------:R-:W-:Y:S01]  /*2110*/  LEA.HI.X.SX32 R105, R137, R0, 0x1, P1 ;  /* 0x0000000089697211 */ /* 0x000fe200008f0eff */
[----:B------:R-:W5:Y:S04]  /*2120*/  LDG.E.U16 R94, desc[UR10][R94.64] ;  /* 0x0000000a5e5e7981 */ /* 0x000f68000c1e1500 */
[----:B------:R-:W5:Y:S04]  /*2130*/  LDG.E.U16 R88, desc[UR10][R88.64] ;  /* 0x0000000a58587981 */ /* 0x000f68000c1e1500 */
[----:B------:R-:W5:Y:S01]  /*2140*/  LDG.E.U16 R104, desc[UR10][R104.64] ;  /* 0x0000000a68687981 */ /* 0x000f62000c1e1500 */
[----:B------:R-:W1:Y:S01]  /*2150*/  S2UR UR6, SR_CgaCtaId ;  /* 0x00000000000679c3 */ /* 0x000e620000008800 */
[----:B------:R-:W-:-:S02]  /*2160*/  LOP3.LUT R0, R247, 0x3f, RZ, 0xc0, !PT ;  /* 0x0000003ff7007812 */ /* 0x000fc400078ec0ff */
[----:B------:R-:W-:Y:S01]  /*2170*/  SHF.R.S32.HI R2, RZ, 0x6, R247 ;  /* 0x00000006ff027819 */ /* 0x000fe200000114f7 */
[----:B------:R-:W-:Y:S01]  /*2180*/  UMOV UR4, 0x400 ;  /* 0x0000040000047882 */ /* 0x000fe20000000000 */
[----:B------:R-:W-:Y:S01]  /*2190*/  IADD3 R252, PT, PT, R10, 0x20, RZ ;  /* 0x000000200afc7810 */ /* 0x000fe20007ffe0ff */
[----:B------:R-:W-:Y:S01]  /*21a0*/  IMAD.SHL.U32 R0, R0, 0x2, RZ ;  /* 0x0000000200007824 */ /* 0x000fe200078e00ff */
[----:B0-----:R-:W-:Y:S02]  /*21b0*/  SGXT R83, R2, 0x1 ;  /* 0x000000010253781a */ /* 0x001fe40000000200 */
[----:B------:R-:W-:Y:S02]  /*21c0*/  ISETP.GE.AND P0, PT, R252, 0x1, PT ;  /* 0x00000001fc00780c */ /* 0x000fe40003f06270 */
[----:B------:R-:W-:Y:S01]  /*21d0*/  LOP3.LUT R0, R0, 0x90, R83, 0x78, !PT ;  /* 0x0000009000007812 */ /* 0x000fe200078e7853 */
[----:B-1----:R-:W-:-:S09]  /*21e0*/  ULEA UR6, UR6, UR4, 0x18 ;  /* 0x0000000406067291 */ /* 0x002fd2000f8ec0ff */
[----:B------:R0:W-:Y:S04]  /*21f0*/  STS.U16 [R0+UR6+0x400], R7 ;  /* 0x0004000700007988 */ /* 0x0001e80008000406 */
[----:B--2---:R1:W-:Y:S01]  /*2200*/  STS.U16 [R0+UR6], R3 ;  /* 0x0000000300007988 */ /* 0x0043e20008000406 */
[----:B0-----:R-:W-:-:S03]  /*2210*/  LOP3.LUT R7, R0, 0x20, RZ, 0x3c, !PT ;  /* 0x0000002000077812 */ /* 0x001fc600078e3cff */
[----:B---3--:R0:W-:Y:S04]  /*2220*/  STS.U16 [R0+UR6+0x200], R4 ;  /* 0x0002000400007988 */ /* 0x0081e80008000406 */
[----:B------:R-:W-:Y:S04]  /*2230*/  STS.U16 [R0+UR6+0x600], R9 ;  /* 0x0006000900007988 */ /* 0x000fe80008000406 */
        /* <DEDUP_REMOVED lines=36> */
[----:B----4-:R-:W-:Y:S04]  /*2480*/  STS.U16 [R0+UR6+0x5000], R99 ;  /* 0x0050006300007988 */ /* 0x010fe80008000406 */
        /* <DEDUP_REMOVED lines=12> */
[----:B-----5:R-:W-:Y:S04]  /*2550*/  STS.U16 [R0+UR6+0x6a00], R134 ;  /* 0x006a008600007988 */ /* 0x020fe80008000406 */
        /* <DEDUP_REMOVED lines=9> */
[----:B------:R2:W-:Y:S01]  /*25f0*/  STS.U16 [R0+UR6+0x7e00], R148 ;  /* 0x007e009400007988 */ /* 0x0005e20008000406 */
[----:B------:R-:W-:-:S03]  /*2600*/  IMAD.MOV.U32 R2, RZ, RZ, -0x800000 ;  /* 0xff800000ff027424 */ /* 0x000fc600078e00ff */
[----:B------:R-:W-:Y:S01]  /*2610*/  STS.U16 [R7+UR6+0x100], R5 ;  /* 0x0001000507007988 */ /* 0x000fe20008000406 */
[----:B-1----:R-:W-:-:S03]  /*2620*/  IMAD.MOV.U32 R3, RZ, RZ, -0x800000 ;  /* 0xff800000ff037424 */ /* 0x002fc600078e00ff */
[----:B------:R-:W-:Y:S01]  /*2630*/  STS.U16 [R7+UR6+0x300], R6 ;  /* 0x0003000607007988 */ /* 0x000fe20008000406 */
[----:B0-----:R-:W-:-:S03]  /*2640*/  MOV R4, 0xff800000 ;  /* 0xff80000000047802 */ /* 0x001fc60000000f00 */
[----:B------:R-:W-:Y:S01]  /*2650*/  STS.U16 [R7+UR6+0x500], R8 ;  /* 0x0005000807007988 */ /* 0x000fe20008000406 */
[----:B--2---:R-:W-:-:S03]  /*2660*/  IMAD.MOV.U32 R0, RZ, RZ, -0x800000 ;  /* 0xff800000ff007424 */ /* 0x004fc600078e00ff */
[----:B------:R-:W-:Y:S01]  /*2670*/  STS.U16 [R7+UR6+0x700], R11 ;  /* 0x0007000b07007988 */ /* 0x000fe20008000406 */
[----:B------:R-:W-:-:S03]  /*2680*/  IMAD.MOV.U32 R192, RZ, RZ, 0x3f800000 ;  /* 0x3f800000ffc07424 */ /* 0x000fc600078e00ff */
[----:B------:R-:W-:Y:S01]  /*2690*/  STS.U16 [R7+UR6+0x900], R13 ;  /* 0x0009000d07007988 */ /* 0x000fe20008000406 */
[----:B------:R-:W-:-:S03]  /*26a0*/  IMAD.MOV.U32 R193, RZ, RZ, 0x3f800000 ;  /* 0x3f800000ffc17424 */ /* 0x000fc600078e00ff */
[----:B------:R-:W-:Y:S01]  /*26b0*/  STS.U16 [R7+UR6+0xb00], R16 ;  /* 0x000b001007007988 */ /* 0x000fe20008000406 */
[----:B------:R-:W-:-:S03]  /*26c0*/  IMAD.MOV.U32 R190, RZ, RZ, 0x3f800000 ;  /* 0x3f800000ffbe7424 */ /* 0x000fc600078e00ff */
[----:B------:R-:W-:Y:S01]  /*26d0*/  STS.U16 [R7+UR6+0xd00], R18 ;  /* 0x000d001207007988 */ /* 0x000fe20008000406 */
[----:B------:R-:W-:-:S03]  /*26e0*/  IMAD.MOV.U32 R191, RZ, RZ, 0x3f800000 ;  /* 0x3f800000ffbf7424 */ /* 0x000fc600078e00ff */
[----:B------:R-:W-:Y:S01]  /*26f0*/  STS.U16 [R7+UR6+0xf00], R20 ;  /* 0x000f001407007988 */ /* 0x000fe20008000406 */
[----:B------:R-:W-:-:S03]  /*2700*/  CS2R R140, SRZ ;  /* 0x00000000008c7805 */ /* 0x000fc6000001ff00 */
        /* <DEDUP_REMOVED lines=10> */
[----:B------:R0:W-:Y:S01]  /*27b0*/  STS.U16 [R7+UR6+0x1b00], R32 ;  /* 0x001b002007007988 */ /* 0x0001e20008000406 */
[----:B------:R-:W-:-:S03]  /*27c0*/  CS2R R148, SRZ ;  /* 0x0000000000947805 */ /* 0x000fc6000001ff00 */
[----:B------:R1:W-:Y:S01]  /*27d0*/  STS.U16 [R7+UR6+0x1d00], R34 ;  /* 0x001d002207007988 */ /* 0x0003e20008000406 */
[----:B------:R-:W-:-:S03]  /*27e0*/  CS2R R150, SRZ ;  /* 0x0000000000967805 */ /* 0x000fc6000001ff00 */
[----:B------:R2:W-:Y:S01]  /*27f0*/  STS.U16 [R7+UR6+0x1f00], R36 ;  /* 0x001f002407007988 */ /* 0x0005e20008000406 */
[----:B------:R-:W-:-:S03]  /*2800*/  CS2R R120, SRZ ;  /* 0x0000000000787805 */ /* 0x000fc6000001ff00 */
[----:B------:R3:W-:Y:S01]  /*2810*/  STS.U16 [R7+UR6+0x2100], R38 ;  /* 0x0021002607007988 */ /* 0x0007e20008000406 */
[----:B0-----:R-:W-:-:S03]  /*2820*/  CS2R R32, SRZ ;  /* 0x0000000000207805 */ /* 0x001fc6000001ff00 */
[----:B------:R0:W-:Y:S01]  /*2830*/  STS.U16 [R7+UR6+0x2300], R40 ;  /* 0x0023002807007988 */ /* 0x0001e20008000406 */
[----:B-1----:R-:W-:-:S03]  /*2840*/  CS2R R34, SRZ ;  /* 0x0000000000227805 */ /* 0x002fc6000001ff00 */
[----:B------:R1:W-:Y:S01]  /*2850*/  STS.U16 [R7+UR6+0x2500], R42 ;  /* 0x0025002a07007988 */ /* 0x0003e20008000406 */
[----:B--2---:R-:W-:-:S03]  /*2860*/  CS2R R36, SRZ ;  /* 0x0000000000247805 */ /* 0x004fc6000001ff00 */
[----:B------:R2:W-:Y:S01]  /*2870*/  STS.U16 [R7+UR6+0x2700], R44 ;  /* 0x0027002c07007988 */ /* 0x0005e20008000406 */
[----:B---3--:R-:W-:-:S03]  /*2880*/  CS2R R38, SRZ ;  /* 0x0000000000267805 */ /* 0x008fc6000001ff00 */
        /* <DEDUP_REMOVED lines=20> */
[----:B------:R-:W-:Y:S01]  /*29d0*/  STS.U16 [R7+UR6+0x7f00], R129 ;  /* 0x007f008107007988 */ /* 0x000fe20008000406 */
[----:B--2---:R-:W-:-:S03]  /*29e0*/  CS2R R60, SRZ ;  /* 0x00000000003c7805 */ /* 0x004fc6000001ff00 */
[----:B------:R1:W-:Y:S01]  /*29f0*/  STS.U16 [R7+UR6+0x3d00], R66 ;  /* 0x003d004207007988 */ /* 0x0003e20008000406 */
[----:B---3--:R-:W-:-:S03]  /*2a00*/  CS2R R62, SRZ ;  /* 0x00000000003e7805 */ /* 0x008fc6000001ff00 */
[----:B------:R2:W-:Y:S01]  /*2a10*/  STS.U16 [R7+UR6+0x3f00], R68 ;  /* 0x003f004407007988 */ /* 0x0005e20008000406 */
[----:B0-----:R-:W-:-:S03]  /*2a20*/  CS2R R64, SRZ ;  /* 0x0000000000407805 */ /* 0x001fc6000001ff00 */
[----:B------:R0:W-:Y:S01]  /*2a30*/  STS.U16 [R7+UR6+0x4100], R70 ;  /* 0x0041004607007988 */ /* 0x0001e20008000406 */
[----:B------:R-:W-:-:S03]  /*2a40*/  CS2R R122, SRZ ;  /* 0x00000000007a7805 */ /* 0x000fc6000001ff00 */
[----:B------:R3:W-:Y:S01]  /*2a50*/  STS.U16 [R7+UR6+0x4300], R72 ;  /* 0x0043004807007988 */ /* 0x0007e20008000406 */
[----:B-1----:R-:W-:-:S03]  /*2a60*/  CS2R R66, SRZ ;  /* 0x0000000000427805 */ /* 0x002fc6000001ff00 */
[----:B------:R1:W-:Y:S01]  /*2a70*/  STS.U16 [R7+UR6+0x4500], R74 ;  /* 0x0045004a07007988 */ /* 0x0003e20008000406 */
[----:B--2---:R-:W-:-:S03]  /*2a80*/  CS2R R68, SRZ ;  /* 0x0000000000447805 */ /* 0x004fc6000001ff00 */
[----:B------:R2:W-:Y:S01]  /*2a90*/  STS.U16 [R7+UR6+0x4700], R76 ;  /* 0x0047004c07007988 */ /* 0x0005e20008000406 */
[----:B0-----:R-:W-:-:S03]  /*2aa0*/  CS2R R70, SRZ ;  /* 0x0000000000467805 */ /* 0x001fc6000001ff00 */
[----:B------:R0:W-:Y:S01]  /*2ab0*/  STS.U16 [R7+UR6+0x4900], R78 ;  /* 0x0049004e07007988 */ /* 0x0001e20008000406 */
[----:B---3--:R-:W-:-:S03]  /*2ac0*/  CS2R R72, SRZ ;  /* 0x0000000000487805 */ /* 0x008fc6000001ff00 */
        /* <DEDUP_REMOVED lines=16> */
[----:B------:R-:W-:Y:S01]  /*2bd0*/  STS.U16 [R7+UR6+0x5b00], R114 ;  /* 0x005b007207007988 */ /* 0x000fe20008000406 */
[----:B-1----:R-:W-:-:S03]  /*2be0*/  CS2R R106, SRZ ;  /* 0x00000000006a7805 */ /* 0x002fc6000001ff00 */
[----:B------:R-:W-:Y:S01]  /*2bf0*/  STS.U16 [R7+UR6+0x5d00], R118 ;  /* 0x005d007607007988 */ /* 0x000fe20008000406 */
[----:B--2---:R-:W-:-:S03]  /*2c00*/  CS2R R108, SRZ ;  /* 0x00000000006c7805 */ /* 0x004fc6000001ff00 */
[----:B------:R1:W-:Y:S01]  /*2c10*/  STS.U16 [R7+UR6+0x5f00], R113 ;  /* 0x005f007107007988 */ /* 0x0003e20008000406 */
[----:B0-----:R-:W-:-:S03]  /*2c20*/  CS2R R110, SRZ ;  /* 0x00000000006e7805 */ /* 0x001fc6000001ff00 */
[----:B------:R0:W-:Y:S01]  /*2c30*/  STS.U16 [R7+UR6+0x6100], R115 ;  /* 0x0061007307007988 */ /* 0x0001e20008000406 */
[----:B------:R-:W-:-:S03]  /*2c40*/  CS2R R130, SRZ ;  /* 0x0000000000827805 */ /* 0x000fc6000001ff00 */
[----:B------:R2:W-:Y:S01]  /*2c50*/  STS.U16 [R7+UR6+0x6300], R117 ;  /* 0x0063007507007988 */ /* 0x0005e20008000406 */
[----:B------:R-:W-:-:S03]  /*2c60*/  CS2R R132, SRZ ;  /* 0x0000000000847805 */ /* 0x000fc6000001ff00 */
[----:B------:R3:W-:Y:S01]  /*2c70*/  STS.U16 [R7+UR6+0x6500], R128 ;  /* 0x0065008007007988 */ /* 0x0007e20008000406 */
[----:B-1----:R-:W-:-:S03]  /*2c80*/  CS2R R112, SRZ ;  /* 0x0000000000707805 */ /* 0x002fc6000001ff00 */
[----:B------:R-:W-:Y:S01]  /*2c90*/  STS.U16 [R7+UR6+0x6700], R14 ;  /* 0x0067000e07007988 */ /* 0x000fe20008000406 */
[----:B0-----:R-:W-:-:S03]  /*2ca0*/  CS2R R114, SRZ ;  /* 0x0000000000727805 */ /* 0x001fc6000001ff00 */
[----:B------:R0:W-:Y:S01]  /*2cb0*/  STS.U16 [R7+UR6+0x6900], R125 ;  /* 0x0069007d07007988 */ /* 0x0001e20008000406 */
[----:B--2---:R-:W-:-:S03]  /*2cc0*/  CS2R R116, SRZ ;  /* 0x0000000000747805 */ /* 0x004fc6000001ff00 */
[----:B------:R1:W-:Y:S01]  /*2cd0*/  STS.U16 [R7+UR6+0x6b00], R127 ;  /* 0x006b007f07007988 */ /* 0x0003e20008000406 */
[----:B---3--:R-:W-:-:S03]  /*2ce0*/  CS2R R128, SRZ ;  /* 0x0000000000807805 */ /* 0x008fc6000001ff00 */
        /* <DEDUP_REMOVED lines=17> */
[----:B---3--:R-:W-:Y:S02]  /*2e00*/  CS2R R82, SRZ ;  /* 0x0000000000527805 */ /* 0x008fe4000001ff00 */
[----:B0-----:R-:W-:Y:S02]  /*2e10*/  CS2R R94, SRZ ;  /* 0x00000000005e7805 */ /* 0x001fe4000001ff00 */
[----:B------:R-:W-:Y:S02]  /*2e20*/  CS2R R136, SRZ ;  /* 0x0000000000887805 */ /* 0x000fe4000001ff00 */
[----:B------:R-:W-:Y:S02]  /*2e30*/  CS2R R138, SRZ ;  /* 0x00000000008a7805 */ /* 0x000fe4000001ff00 */
[----:B------:R-:W-:Y:S02]  /*2e40*/  CS2R R144, SRZ ;  /* 0x0000000000907805 */ /* 0x000fe4000001ff00 */
[----:B-1----:R-:W-:-:S02]  /*2e50*/  CS2R R88, SRZ ;  /* 0x0000000000587805 */ /* 0x002fc4000001ff00 */
[----:B------:R-:W-:Y:S02]  /*2e60*/  CS2R R146, SRZ ;  /* 0x0000000000927805 */ /* 0x000fe4000001ff00 */
[C---:B------:R-:W-:Y:S02]  /*2e70*/  LOP3.LUT R5, R247.reuse, 0x7f, RZ, 0xc0, !PT ;  /* 0x0000007ff7057812 */ /* 0x040fe400078ec0ff */
[----:B--2---:R-:W-:Y:S02]  /*2e80*/  CS2R R104, SRZ ;  /* 0x0000000000687805 */ /* 0x004fe4000001ff00 */
[----:B------:R-:W-:Y:S01]  /*2e90*/  LOP3.LUT R9, R247, 0x1c, RZ, 0xc0, !PT ;  /* 0x0000001cf7097812 */ /* 0x000fe200078ec0ff */
[----:B------:R-:W-:Y:S06]  /*2ea0*/  @!P0 BRA `(.L_x_0) ;  /* 0x0000006000548947 */ /* 0x000fec0003800000 */
[----:B------:R-:W0:Y:S01]  /*2eb0*/  LDC R35, c[0x0][0x3d8] ;  /* 0x0000f600ff237b82 */ /* 0x000e220000000800 */
[----:B------:R-:W-:Y:S01]  /*2ec0*/  SHF.R.U32.HI R0, RZ, 0x4, R247 ;  /* 0x00000004ff007819 */ /* 0x000fe200000116f7 */
[----:B------:R-:W1:Y:S01]  /*2ed0*/  LDCU.64 UR4, c[0x0][0x3d0] ;  /* 0x00007a00ff0477ac */ /* 0x000e620008000a00 */
[----:B------:R-:W-:Y:S02]  /*2ee0*/  LOP3.LUT R2, R247, 0xf, RZ, 0xc0, !PT ;  /* 0x0000000ff7027812 */ /* 0x000fe400078ec0ff */
[----:B------:R-:W-:Y:S02]  /*2ef0*/  CS2R R52, SRZ ;  /* 0x0000000000347805 */ /* 0x000fe4000001ff00 */
[----:B------:R-:W-:Y:S02]  /*2f00*/  SGXT.U32 R0, R0, 0x3 ;  /* 0x000000030000781a */ /* 0x000fe40000000000 */
[----:B------:R-:W-:Y:S02]  /*2f10*/  CS2R R54, SRZ ;  /* 0x0000000000367805 */ /* 0x000fe4000001ff00 */
[C---:B------:R-:W-:Y:S01]  /*2f20*/  LEA.HI R3, R9.reuse, 0x10, RZ, 0x1e ;  /* 0x0000001009037811 */ /* 0x040fe200078ff0ff */
[----:B------:R-:W2:Y:S01]  /*2f30*/  LDC.64 R6, c[0x0][0x3c0] ;  /* 0x0000f000ff067b82 */ /* 0x000ea20000000a00 */
[----:B------:R-:W-:-:S02]  /*2f40*/  LEA.HI R215, R9, 0x18, RZ, 0x1e ;  /* 0x0000001809d77811 */ /* 0x000fc400078ff0ff */
[----:B------:R-:W-:Y:S02]  /*2f50*/  CS2R R48, SRZ ;  /* 0x0000000000307805 */ /* 0x000fe4000001ff00 */
[C---:B------:R-:W-:Y:S02]  /*2f60*/  LEA.HI R11, R9.reuse, 0x8, RZ, 0x1e ;  /* 0x00000008090b7811 */ /* 0x040fe400078ff0ff */
[----:B------:R-:W-:Y:S02]  /*2f70*/  CS2R R50, SRZ ;  /* 0x0000000000327805 */ /* 0x000fe4000001ff00 */
[----:B------:R-:W-:Y:S01]  /*2f80*/  LEA.HI R8, R9, R10, RZ, 0x1e ;  /* 0x0000000a09087211 */ /* 0x000fe200078ff0ff */
[C---:B------:R-:W-:Y:S01]  /*2f90*/  IMAD.IADD R9, R10.reuse, 0x1, R3 ;  /* 0x000000010a097824 */ /* 0x040fe200078e0203 */
[C---:B------:R-:W-:Y:S01]  /*2fa0*/  LOP3.LUT P0, RZ, R247.reuse, 0x3, RZ, 0xc0, !PT ;  /* 0x00000003f7ff7812 */ /* 0x040fe2000780c0ff */
[----:B------:R-:W3:Y:S01]  /*2fb0*/  LDC R12, c[0x0][0x3c8] ;  /* 0x0000f200ff0c7b82 */ /* 0x000ee20000000800 */
[----:B------:R-:W-:Y:S01]  /*2fc0*/  LOP3.LUT P1, RZ, R247, 0x1, RZ, 0xc0, !PT ;  /* 0x00000001f7ff7812 */ /* 0x000fe2000782c0ff */
[----:B------:R-:W-:Y:S01]  /*2fd0*/  IMAD.IADD R215, R10, 0x1, R215 ;  /* 0x000000010ad77824 */ /* 0x000fe200078e02d7 */
[C---:B------:R-:W-:Y:S01]  /*2fe0*/  ISETP.GE.U32.AND P6, PT, R5.reuse, 0x40, PT ;  /* 0x000000400500780c */ /* 0x040fe20003fc6070 */
[----:B-1----:R-:W-:Y:S01]  /*2ff0*/  UIMAD UR4, UR7, UR4, URZ ;  /* 0x00000004070472a4 */ /* 0x002fe2000f8e02ff */
[----:B------:R-:W-:Y:S01]  /*3000*/  IMAD R4, R2, UR5, RZ ;  /* 0x0000000502047c24 */ /* 0x000fe2000f8e02ff */
[C---:B------:R-:W-:Y:S01]  /*3010*/  ISETP.LT.U32.AND P0, PT, R5.reuse, 0x40, !P0 ;  /* 0x000000400500780c */ /* 0x040fe20004701070 */
[----:B------:R-:W-:Y:S01]  /*3020*/  IMAD.IADD R10, R10, 0x1, R11 ;  /* 0x000000010a0a7824 */ /* 0x000fe200078e020b */
[----:B------:R-:W1:Y:S01]  /*3030*/  LDC.64 R18, c[0x0][0x388] ;  /* 0x0000e200ff127b82 */ /* 0x000e620000000a00 */
[----:B0-----:R-:W-:Y:S01]  /*3040*/  IMAD R13, R0, R35, RZ ;  /* 0x00000023000d7224 */ /* 0x001fe200078e02ff */
[----:B------:R-:W-:Y:S01]  /*3050*/  USHF.L.U32 UR5, UR4, 0x1, URZ ;  /* 0x0000000104057899 */ /* 0x000fe200080006ff */
[C---:B------:R-:W-:Y:S01]  /*3060*/  IMAD.SHL.U32 R3, R4.reuse, 0x2, RZ ;  /* 0x0000000204037824 */ /* 0x040fe200078e00ff */
[----:B------:R-:W-:Y:S01]  /*3070*/  ISETP.LT.U32.AND P1, PT, R5, 0x40, !P1 ;  /* 0x000000400500780c */ /* 0x000fe20004f21070 */
[----:B------:R-:W-:Y:S01]  /*3080*/  IMAD R14, R35, 0x8, R13 ;  /* 0x00000008230e7824 */ /* 0x000fe200078e020d */
[----:B------:R-:W-:Y:S01]  /*3090*/  LEA.HI R11, R247, 0x1b8, RZ, 0x1c ;  /* 0x000001b8f70b7811 */ /* 0x000fe200078fe0ff */
[----:B------:R-:W-:Y:S01]  /*30a0*/  IMAD.HI R4, R4, 0x2, RZ ;  /* 0x0000000204047827 */ /* 0x000fe200078e02ff */
[----:B------:R-:W0:Y:S01]  /*30b0*/  LDC.64 R32, c[0x0][0x390] ;  /* 0x0000e400ff207b82 */ /* 0x000e220000000a00 */
[----:B------:R-:W-:-:S02]  /*30c0*/  CS2R R140, SRZ ;  /* 0x00000000008c7805 */ /* 0x000fc4000001ff00 */
[----:B------:R-:W-:Y:S01]  /*30d0*/  LEA R15, R35, R14, 0x3 ;  /* 0x0000000e230f7211 */ /* 0x000fe200078e18ff */
[----:B--2---:R-:W-:Y:S01]  /*30e0*/  IMAD R6, R6, UR7, RZ ;  /* 0x0000000706067c24 */ /* 0x004fe2000f8e02ff */
[----:B------:R-:W-:Y:S01]  /*30f0*/  CS2R R142, SRZ ;  /* 0x00000000008e7805 */ /* 0x000fe2000001ff00 */
[----:B------:R-:W-:Y:S01]  /*3100*/  IMAD R31, R11, R35, RZ ;  /* 0x000000230b1f7224 */ /* 0x000fe200078e02ff */
[----:B------:R-:W-:Y:S01]  /*3110*/  CS2R R44, SRZ ;  /* 0x00000000002c7805 */ /* 0x000fe2000001ff00 */
[----:B------:R-:W-:Y:S01]  /*3120*/  IMAD R16, R35, 0x8, R15 ;  /* 0x0000000823107824 */ /* 0x000fe200078e020f */
[----:B------:R-:W-:Y:S01]  /*3130*/  CS2R R46, SRZ ;  /* 0x00000000002e7805 */ /* 0x000fe2000001ff00 */
[----:B---3--:R-:W-:Y:S01]  /*3140*/  IMAD R0, R5, R12, RZ ;  /* 0x0000000c05007224 */ /* 0x008fe200078e02ff */
[----:B------:R-:W-:Y:S01]  /*3150*/  CS2R R68, SRZ ;  /* 0x0000000000447805 */ /* 0x000fe2000001ff00 */
[----:B------:R-:W-:Y:S01]  /*3160*/  IMAD R17, R35, 0x8, R16 ;  /* 0x0000000823117824 */ /* 0x000fe200078e0210 */
[----:B------:R-:W-:Y:S01]  /*3170*/  CS2R R70, SRZ ;  /* 0x0000000000467805 */ /* 0x000fe2000001ff00 */
[----:B------:R-:W-:Y:S01]  /*3180*/  IMAD R2, R12, 0x80, R0 ;  /* 0x000000800c027824 */ /* 0x000fe200078e0200 */
[----:B------:R-:W-:-:S02]  /*3190*/  CS2R R56, SRZ ;  /* 0x0000000000387805 */ /* 0x000fc4000001ff00 */
[----:B------:R-:W-:Y:S02]  /*31a0*/  CS2R R58, SRZ ;  /* 0x00000000003a7805 */ /* 0x000fe4000001ff00 */
[C---:B-1----:R-:W-:Y:S02]  /*31b0*/  LEA R189, P2, R6.reuse, R18, 0x1 ;  /* 0x0000001206bd7211 */ /* 0x042fe400078408ff */
[----:B------:R-:W-:Y:S02]  /*31c0*/  CS2R R156, SRZ ;  /* 0x00000000009c7805 */ /* 0x000fe4000001ff00 */
[----:B------:R-:W-:Y:S02]  /*31d0*/  LEA R18, R35, R17, 0x3 ;  /* 0x0000001123127211 */ /* 0x000fe400078e18ff */
[----:B------:R-:W-:Y:S02]  /*31e0*/  CS2R R158, SRZ ;  /* 0x00000000009e7805 */ /* 0x000fe4000001ff00 */
[----:B------:R-:W-:-:S02]  /*31f0*/  LEA.HI.X.SX32 R5, R6, R19, 0x1, P2 ;  /* 0x0000001306057211 */ /* 0x000fc400010f0eff */
[----:B------:R-:W-:Y:S02]  /*3200*/  CS2R R64, SRZ ;  /* 0x0000000000407805 */ /* 0x000fe4000001ff00 */
[----:B------:R-:W-:Y:S01]  /*3210*/  LEA R182, P4, R0, R189, 0x1 ;  /* 0x000000bd00b67211 */ /* 0x000fe200078808ff */
[----:B------:R-:W-:Y:S01]  /*3220*/  IMAD R19, R35, 0x8, R18 ;  /* 0x0000000823137824 */ /* 0x000fe200078e0212 */
[----:B0-----:R-:W-:Y:S01]  /*3230*/  IADD3 R227, P2, P3, R3, UR5, R32 ;  /* 0x0000000503e37c10 */ /* 0x001fe2000fb5e020 */
[----:B------:R-:W-:Y:S01]  /*3240*/  IMAD R3, R12, 0x80, R2 ;  /* 0x000000800c037824 */ /* 0x000fe200078e0202 */
[----:B------:R-:W-:Y:S01]  /*3250*/  UIMAD.WIDE UR4, UR4, 0x2, URZ ;  /* 0x00000002040478a5 */ /* 0x000fe2000f8e02ff */
[----:B------:R-:W-:Y:S01]  /*3260*/  LEA.HI.X.SX32 R183, R0, R5, 0x1, P4 ;  /* 0x0000000500b77211 */ /* 0x000fe200020f0eff */
[----:B------:R-:W-:Y:S01]  /*3270*/  IMAD R20, R35, 0x10, R19 ;  /* 0x0000001023147824 */ /* 0x000fe200078e0213 */
[-C--:B------:R-:W-:Y:S01]  /*3280*/  LEA R184, P5, R2, R189.reuse, 0x1 ;  /* 0x000000bd02b87211 */ /* 0x080fe200078a08ff */
[----:B------:R-:W-:Y:S01]  /*3290*/  IMAD R0, R12, 0x80, R3 ;  /* 0x000000800c007824 */ /* 0x000fe200078e0203 */
[----:B------:R-:W-:-:S02]  /*32a0*/  LEA R186, P4, R3, R189, 0x1 ;  /* 0x000000bd03ba7211 */ /* 0x000fc400078808ff */
[----:B------:R-:W-:Y:S02]  /*32b0*/  CS2R R66, SRZ ;  /* 0x0000000000427805 */ /* 0x000fe4000001ff00 */
[----:B------:R-:W-:Y:S02]  /*32c0*/  LEA R21, R35, R20, 0x3 ;  /* 0x0000001423157211 */ /* 0x000fe400078e18ff */
[----:B------:R-:W-:Y:S02]  /*32d0*/  CS2R R60, SRZ ;  /* 0x00000000003c7805 */ /* 0x000fe4000001ff00 */
[----:B------:R-:W-:Y:S02]  /*32e0*/  LEA.HI.X.SX32 R187, R3, R5, 0x1, P4 ;  /* 0x0000000503bb7211 */ /* 0x000fe400020f0eff */
[----:B------:R-:W-:Y:S02]  /*32f0*/  CS2R R62, SRZ ;  /* 0x00000000003e7805 */ /* 0x000fe4000001ff00 */
[----:B------:R-:W-:Y:S01]  /*3300*/  IADD3.X R33, PT, PT, R4, UR5, R33, P2, P3 ;  /* 0x0000000504217c10 */ /* 0x000fe200097e6421 */
[----:B------:R-:W-:Y:S01]  /*3310*/  IMAD R22, R35, 0x8, R21 ;  /* 0x0000000823167824 */ /* 0x000fe200078e0215 */
[----:B------:R-:W-:-:S02]  /*3320*/  LEA R38, P4, R13, R227, 0x1 ;  /* 0x000000e30d267211 */ /* 0x000fc400078808ff */
[----:B------:R-:W-:Y:S02]  /*3330*/  CS2R R152, SRZ ;  /* 0x0000000000987805 */ /* 0x000fe4000001ff00 */
[----:B------:R-:W-:Y:S01]  /*3340*/  LEA.HI.X.SX32 R185, R2, R5, 0x1, P5 ;  /* 0x0000000502b97211 */ /* 0x000fe200028f0eff */
[C---:B------:R-:W-:Y:S01]  /*3350*/  IMAD R23, R35.reuse, 0x8, R22 ;  /* 0x0000000823177824 */ /* 0x040fe200078e0216 */
[----:B------:R-:W-:Y:S02]  /*3360*/  LEA R188, P5, R0, R189, 0x1 ;  /* 0x000000bd00bc7211 */ /* 0x000fe400078a08ff */
[----:B------:R-:W-:Y:S02]  /*3370*/  CS2R R154, SRZ ;  /* 0x00000000009a7805 */ /* 0x000fe4000001ff00 */
[----:B------:R-:W-:Y:S01]  /*3380*/  LEA R42, P3, R14, R227, 0x1 ;  /* 0x000000e30e2a7211 */ /* 0x000fe200078608ff */
[----:B------:R-:W-:Y:S01]  /*3390*/  IMAD R24, R35, 0x8, R23 ;  /* 0x0000000823187824 */ /* 0x000fe200078e0217 */
[----:B------:R-:W-:-:S02]  /*33a0*/  LEA.HI.X.SX32 R39, R13, R33, 0x1, P4 ;  /* 0x000000210d277211 */ /* 0x000fc400020f0eff */
[----:B------:R-:W-:Y:S02]  /*33b0*/  CS2R R148, SRZ ;  /* 0x0000000000947805 */ /* 0x000fe4000001ff00 */
[----:B------:R-:W-:Y:S01]  /*33c0*/  LEA R40, P4, R15, R227, 0x1 ;  /* 0x000000e30f287211 */ /* 0x000fe200078808ff */
[----:B------:R-:W-:Y:S01]  /*33d0*/  IMAD R25, R35, 0x8, R24 ;  /* 0x0000000823197824 */ /* 0x000fe200078e0218 */
[----:B------:R-:W-:Y:S01]  /*33e0*/  LEA.HI.X.SX32 R189, R0, R5, 0x1, P5 ;  /* 0x0000000500bd7211 */ /* 0x000fe200028f0eff */
[----:B------:R0:W-:Y:S01]  /*33f0*/  STL.64 [R1+0x1c0], R38 ;  /* 0x0001c02601007387 */ /* 0x0001e20000100a00 */
[----:B------:R-:W-:Y:S02]  /*3400*/  LEA.HI R0, R247, 0x38, RZ, 0x1c ;  /* 0x00000038f7007811 */ /* 0x000fe400078fe0ff */
[----:B------:R-:W-:Y:S02]  /*3410*/  CS2R R150, SRZ ;  /* 0x0000000000967805 */ /* 0x000fe4000001ff00 */
[----:B------:R-:W-:-:S02]  /*3420*/  LEA.HI.X.SX32 R43, R14, R33, 0x1, P3 ;  /* 0x000000210e2b7211 */ /* 0x000fc400018f0eff */
[----:B------:R-:W-:Y:S02]  /*3430*/  CS2R R72, SRZ ;  /* 0x0000000000487805 */ /* 0x000fe4000001ff00 */
[----:B------:R-:W-:Y:S01]  /*3440*/  LEA.HI.X.SX32 R41, R15, R33, 0x1, P4 ;  /* 0x000000210f297211 */ /* 0x000fe200020f0eff */
[----:B------:R-:W-:Y:S01]  /*3450*/  IMAD R0, R0, R35, RZ ;  /* 0x0000002300007224 */ /* 0x000fe200078e02ff */
[C---:B------:R-:W-:Y:S01]  /*3460*/  LEA.HI R2, R247.reuse, 0x78, RZ, 0x1c ;  /* 0x00000078f7027811 */ /* 0x040fe200078fe0ff */
[----:B------:R1:W-:Y:S01]  /*3470*/  STL.64 [R1+0x1b8], R42 ;  /* 0x0001b82a01007387 */ /* 0x0003e20000100a00 */
[----:B------:R-:W-:Y:S02]  /*3480*/  LEA.HI R3, R247, 0xb8, RZ, 0x1c ;  /* 0x000000b8f7037811 */ /* 0x000fe400078fe0ff */
[----:B------:R-:W-:Y:S02]  /*3490*/  CS2R R74, SRZ ;  /* 0x00000000004a7805 */ /* 0x000fe4000001ff00 */
[-C--:B------:R-:W-:Y:S01]  /*34a0*/  LEA R36, P2, R0, R227.reuse, 0x1 ;  /* 0x000000e300247211 */ /* 0x080fe200078408ff */
[----:B------:R2:W-:Y:S01]  /*34b0*/  STL.64 [R1+0x1b0], R40 ;  /* 0x0001b02801007387 */ /* 0x0005e20000100a00 */
[----:B0-----:R-:W-:Y:S01]  /*34c0*/  LEA R38, P5, R16, R227, 0x1 ;  /* 0x000000e310267211 */ /* 0x001fe200078a08ff */
[----:B------:R-:W-:Y:S01]  /*34d0*/  IMAD R26, R2, R35, RZ ;  /* 0x00000023021a7224 */ /* 0x000fe200078e02ff */
[----:B------:R-:W-:Y:S01]  /*34e0*/  LEA R2, R35, R25, 0x3 ;  /* 0x0000001923027211 */ /* 0x000fe200078e18ff */
[----:B------:R-:W-:Y:S01]  /*34f0*/  IMAD R27, R3, R35, RZ ;  /* 0x00000023031b7224 */ /* 0x000fe200078e02ff */
[----:B------:R-:W-:-:S02]  /*3500*/  LEA.HI.X.SX32 R39, R16, R33, 0x1, P5 ;  /* 0x0000002110277211 */ /* 0x000fc400028f0eff */
[----:B------:R-:W-:Y:S02]  /*3510*/  CS2R R76, SRZ ;  /* 0x00000000004c7805 */ /* 0x000fe4000001ff00 */
[----:B------:R-:W-:Y:S01]  /*3520*/  LEA R14, P5, R18, R227, 0x1 ;  /* 0x000000e3120e7211 */ /* 0x000fe200078a08ff */
[----:B------:R-:W-:Y:S01]  /*3530*/  IMAD R3, R35, 0x10, R2 ;  /* 0x0000001023037824 */ /* 0x000fe200078e0202 */
[-C--:B------:R-:W-:Y:S01]  /*3540*/  LEA.HI.X.SX32 R37, R0, R33.reuse, 0x1, P2 ;  /* 0x0000002100257211 */ /* 0x080fe200010f0eff */
[----:B------:R0:W-:Y:S01]  /*3550*/  STL.64 [R1+0x1a8], R38 ;  /* 0x0001a82601007387 */ /* 0x0001e20000100a00 */
[----:B------:R-:W-:Y:S02]  /*3560*/  LEA.HI.X.SX32 R15, R18, R33, 0x1, P5 ;  /* 0x00000021120f7211 */ /* 0x000fe400028f0eff */
[----:B-1----:R-:W-:Y:S02]  /*3570*/  CS2R R42, SRZ ;  /* 0x00000000002a7805 */ /* 0x002fe4000001ff00 */
[----:B--2---:R-:W-:-:S02]  /*3580*/  LEA R40, P4, R17, R227, 0x1 ;  /* 0x000000e311287211 */ /* 0x004fc400078808ff */
[----:B------:R-:W-:Y:S02]  /*3590*/  CS2R R78, SRZ ;  /* 0x00000000004e7805 */ /* 0x000fe4000001ff00 */
[----:B------:R-:W-:Y:S02]  /*35a0*/  LEA.HI R4, R247, 0xf8, RZ, 0x1c ;  /* 0x000000f8f7047811 */ /* 0x000fe400078fe0ff */
[----:B------:R-:W-:Y:S02]  /*35b0*/  CS2R R80, SRZ ;  /* 0x0000000000507805 */ /* 0x000fe4000001ff00 */
[----:B------:R-:W-:Y:S02]  /*35c0*/  LEA.HI.X.SX32 R41, R17, R33, 0x1, P4 ;  /* 0x0000002111297211 */ /* 0x000fe400020f0eff */
[----:B------:R-:W-:Y:S02]  /*35d0*/  CS2R R82, SRZ ;  /* 0x0000000000527805 */ /* 0x000fe4000001ff00 */
[----:B------:R-:W-:Y:S01]  /*35e0*/  LEA R16, P4, R19, R227, 0x1 ;  /* 0x000000e313107211 */ /* 0x000fe200078808ff */
[----:B------:R-:W-:Y:S01]  /*35f0*/  IMAD R28, R4, R35, RZ ;  /* 0x00000023041c7224 */ /* 0x000fe200078e02ff */
[----:B------:R-:W-:Y:S01]  /*3600*/  LEA.HI R5, R247, 0x138, RZ, 0x1c ;  /* 0x00000138f7057811 */ /* 0x000fe200078fe0ff */
[----:B------:R1:W-:Y:S01]  /*3610*/  STL.64 [R1+0x1a0], R40 ;  /* 0x0001a02801007387 */ /* 0x0003e20000100a00 */
[----:B------:R-:W-:Y:S01]  /*3620*/  LEA.HI.X.SX32 R17, R19, R33, 0x1, P4 ;  /* 0x0000002113117211 */ /* 0x000fe200020f0eff */
[----:B------:R-:W-:Y:S01]  /*3630*/  IMAD R4, R35, 0x8, R3 ;  /* 0x0000000823047824 */ /* 0x000fe200078e0203 */
[C---:B------:R-:W-:Y:S01]  /*3640*/  LEA R18, P4, R22.reuse, R227, 0x1 ;  /* 0x000000e316127211 */ /* 0x040fe200078808ff */
[----:B------:R2:W-:Y:S01]  /*3650*/  STL.64 [R1+0x198], R14 ;  /* 0x0001980e01007387 */ /* 0x0005e20000100a00 */
[----:B------:R-:W-:Y:S01]  /*3660*/  LEA.HI R6, R247, 0x178, RZ, 0x1c ;  /* 0x00000178f7067811 */ /* 0x000fe200078fe0ff */
[----:B------:R-:W-:Y:S01]  /*3670*/  IMAD R29, R5, R35, RZ ;  /* 0x00000023051d7224 */ /* 0x000fe200078e02ff */
[----:B------:R-:W-:Y:S01]  /*3680*/  LEA.HI.X.SX32 R19, R22, R33, 0x1, P4 ;  /* 0x0000002116137211 */ /* 0x000fe200020f0eff */
[----:B------:R3:W-:Y:S01]  /*3690*/  STL.64 [R1+0x188], R36 ;  /* 0x0001882401007387 */ /* 0x0007e20000100a00 */
[C---:B------:R-:W-:Y:S01]  /*36a0*/  IMAD R5, R35.reuse, 0x8, R4 ;  /* 0x0000000823057824 */ /* 0x040fe200078e0204 */
[----:B0-----:R-:W-:Y:S01]  /*36b0*/  LEA R38, P3, R26, R227, 0x1 ;  /* 0x000000e31a267211 */ /* 0x001fe200078608ff */
[----:B------:R-:W-:Y:S01]  /*36c0*/  IMAD R30, R6, R35, RZ ;  /* 0x00000023061e7224 */ /* 0x000fe200078e02ff */
[----:B------:R0:W-:Y:S01]  /*36d0*/  STL.64 [R1+0x190], R16 ;  /* 0x0001901001007387 */ /* 0x0001e20000100a00 */
[----:B------:R-:W-:Y:S01]  /*36e0*/  IMAD R6, R35, 0x8, R5 ;  /* 0x0000000823067824 */ /* 0x000fe200078e0205 */
[----:B------:R-:W-:-:S02]  /*36f0*/  LEA.HI R12, R247, 0x1f8, RZ, 0x1c ;  /* 0x000001f8f70c7811 */ /* 0x000fc400078fe0ff */
[----:B-1----:R-:W-:Y:S02]  /*3700*/  CS2R R40, SRZ ;  /* 0x0000000000287805 */ /* 0x002fe4000001ff00 */
[----:B--2---:R-:W-:Y:S02]  /*3710*/  LEA R14, P5, R20, R227, 0x1 ;  /* 0x000000e3140e7211 */ /* 0x004fe400078a08ff */
[----:B------:R-:W-:Y:S02]  /*3720*/  CS2R R84, SRZ ;  /* 0x0000000000547805 */ /* 0x000fe4000001ff00 */
[----:B------:R-:W-:Y:S01]  /*3730*/  LEA R11, R35, R6, 0x3 ;  /* 0x00000006230b7211 */ /* 0x000fe200078e18ff */
[----:B------:R-:W-:Y:S01]  /*3740*/  IMAD R32, R12, R35, RZ ;  /* 0x000000230c207224 */ /* 0x000fe200078e02ff */
[----:B---3--:R-:W-:Y:S02]  /*3750*/  LEA R36, P2, R21, R227, 0x1 ;  /* 0x000000e315247211 */ /* 0x008fe400078408ff */
[----:B------:R-:W-:-:S02]  /*3760*/  CS2R R86, SRZ ;  /* 0x0000000000567805 */ /* 0x000fc4000001ff00 */
[-C--:B------:R-:W-:Y:S01]  /*3770*/  LEA.HI.X.SX32 R15, R20, R33.reuse, 0x1, P5 ;  /* 0x00000021140f7211 */ /* 0x080fe200028f0eff */
[----:B------:R-:W-:Y:S01]  /*3780*/  IMAD R12, R35, 0x8, R11 ;  /* 0x00000008230c7824 */ /* 0x000fe200078e020b */
[----:B------:R-:W-:Y:S02]  /*3790*/  LEA.HI.X.SX32 R37, R21, R33, 0x1, P2 ;  /* 0x0000002115257211 */ /* 0x000fe400010f0eff */
[----:B------:R-:W-:Y:S02]  /*37a0*/  CS2R R88, SRZ ;  /* 0x0000000000587805 */ /* 0x000fe4000001ff00 */
[-C--:B0-----:R-:W-:Y:S01]  /*37b0*/  LEA R16, P5, R23, R227.reuse, 0x1 ;  /* 0x000000e317107211 */ /* 0x081fe200078a08ff */
[----:B------:R0:W-:Y:S01]  /*37c0*/  STL.64 [R1+0x180], R14 ;  /* 0x0001800e01007387 */ /* 0x0001e20000100a00 */
[C---:B------:R-:W-:Y:S01]  /*37d0*/  LEA R20, P4, R24.reuse, R227, 0x1 ;  /* 0x000000e318147211 */ /* 0x040fe200078808ff */
[----:B------:R-:W-:Y:S01]  /*37e0*/  IMAD R13, R35, 0x8, R12 ;  /* 0x00000008230d7824 */ /* 0x000fe200078e020c */
[-C--:B------:R-:W-:Y:S01]  /*37f0*/  LEA.HI.X.SX32 R17, R23, R33.reuse, 0x1, P5 ;  /* 0x0000002117117211 */ /* 0x080fe200028f0eff */
[----:B------:R1:W-:Y:S01]  /*3800*/  STL.64 [R1+0x178], R36 ;  /* 0x0001782401007387 */ /* 0x0003e20000100a00 */
[----:B------:R-:W-:Y:S01]  /*3810*/  LEA.HI.X.SX32 R21, R24, R33, 0x1, P4 ;  /* 0x0000002118157211 */ /* 0x000fe200020f0eff */
[----:B------:R-:W-:Y:S01]  /*3820*/  IMAD R0, R35, 0x10, R13 ;  /* 0x0000001023007824 */ /* 0x000fe200078e020d */
[----:B------:R-:W-:Y:S01]  /*3830*/  LEA R22, P4, R2, R227, 0x1 ;  /* 0x000000e302167211 */ /* 0x000fe200078808ff */
[----:B------:R2:W-:Y:S01]  /*3840*/  STL.64 [R1+0x170], R18 ;  /* 0x0001701201007387 */ /* 0x0005e20000100a00 */
[----:B------:R-:W-:-:S02]  /*3850*/  LEA.HI.X.SX32 R39, R26, R33, 0x1, P3 ;  /* 0x000000211a277211 */ /* 0x000fc400018f0eff */
[----:B------:R-:W-:Y:S02]  /*3860*/  CS2R R90, SRZ ;  /* 0x00000000005a7805 */ /* 0x000fe4000001ff00 */
[----:B------:R-:W-:Y:S01]  /*3870*/  LEA.HI.X.SX32 R23, R2, R33, 0x1, P4 ;  /* 0x0000002102177211 */ /* 0x000fe200020f0eff */
[----:B------:R3:W-:Y:S01]  /*3880*/  STL.64 [R1+0x168], R16 ;  /* 0x0001681001007387 */ /* 0x0007e20000100a00 */
[-C--:B------:R-:W-:Y:S01]  /*3890*/  LEA R24, P3, R4, R227.reuse, 0x1 ;  /* 0x000000e304187211 */ /* 0x080fe200078608ff */
[----:B0-----:R-:W-:Y:S01]  /*38a0*/  IMAD R14, R35, 0x8, R0 ;  /* 0x00000008230e7824 */ /* 0x001fe200078e0200 */
[----:B------:R-:W-:Y:S01]  /*38b0*/  CS2R R92, SRZ ;  /* 0x00000000005c7805 */ /* 0x000fe2000001ff00 */
[----:B------:R0:W-:Y:S01]  /*38c0*/  STL.64 [R1+0x160], R20 ;  /* 0x0001601401007387 */ /* 0x0001e20000100a00 */
[----:B-1----:R-:W-:Y:S02]  /*38d0*/  LEA R36, P2, R27, R227, 0x1 ;  /* 0x000000e31b247211 */ /* 0x002fe400078408ff */
[----:B------:R-:W-:-:S02]  /*38e0*/  CS2R R94, SRZ ;  /* 0x00000000005e7805 */ /* 0x000fc4000001ff00 */
[----:B------:R-:W-:Y:S02]  /*38f0*/  LEA R15, R35, R14, 0x3 ;  /* 0x0000000e230f7211 */ /* 0x000fe400078e18ff */
[----:B------:R-:W-:Y:S02]  /*3900*/  CS2R R96, SRZ ;  /* 0x0000000000607805 */ /* 0x000fe4000001ff00 */
[----:B--2---:R-:W-:Y:S02]  /*3910*/  LEA R18, P5, R25, R227, 0x1 ;  /* 0x000000e319127211 */ /* 0x004fe400078a08ff */
[----:B------:R-:W-:Y:S02]  /*3920*/  CS2R R98, SRZ ;  /* 0x0000000000627805 */ /* 0x000fe4000001ff00 */
[-C--:B------:R-:W-:Y:S01]  /*3930*/  LEA.HI.X.SX32 R37, R27, R33.reuse, 0x1, P2 ;  /* 0x000000211b257211 */ /* 0x080fe200010f0eff */
[----:B---3--:R-:W-:Y:S01]  /*3940*/  IMAD R16, R35, 0x8, R15 ;  /* 0x0000000823107824 */ /* 0x008fe200078e020f */
[----:B------:R-:W-:-:S02]  /*3950*/  LEA.HI.X.SX32 R19, R25, R33, 0x1, P5 ;  /* 0x0000002119137211 */ /* 0x000fc400028f0eff */
[----:B------:R-:W-:Y:S02]  /*3960*/  CS2R R100, SRZ ;  /* 0x0000000000647805 */ /* 0x000fe4000001ff00 */
[----:B------:R-:W-:Y:S01]  /*3970*/  LEA.HI.X.SX32 R25, R4, R33, 0x1, P3 ;  /* 0x0000002104197211 */ /* 0x000fe200018f0eff */
[----:B------:R-:W-:Y:S01]  /*3980*/  IMAD R17, R35, 0x8, R16 ;  /* 0x0000000823117824 */ /* 0x000fe200078e0210 */
[C---:B0-----:R-:W-:Y:S01]  /*3990*/  LEA R20, P5, R3.reuse, R227, 0x1 ;  /* 0x000000e303147211 */ /* 0x041fe200078a08ff */
[----:B------:R0:W-:Y:S01]  /*39a0*/  STL.64 [R1+0x158], R18 ;  /* 0x0001581201007387 */ /* 0x0001e20000100a00 */
[----:B------:R-:W-:Y:S02]  /*39b0*/  CS2R R102, SRZ ;  /* 0x0000000000667805 */ /* 0x000fe4000001ff00 */
[----:B------:R-:W-:Y:S02]  /*39c0*/  CS2R R104, SRZ ;  /* 0x0000000000687805 */ /* 0x000fe4000001ff00 */
[----:B------:R-:W-:Y:S01]  /*39d0*/  LEA.HI.X.SX32 R21, R3, R33, 0x1, P5 ;  /* 0x0000002103157211 */ /* 0x000fe200028f0eff */
[----:B------:R1:W-:Y:S01]  /*39e0*/  STL.64 [R1+0x148], R38 ;  /* 0x0001482601007387 */ /* 0x0003e20000100a00 */
[----:B------:R-:W-:-:S02]  /*39f0*/  CS2R R106, SRZ ;  /* 0x00000000006a7805 */ /* 0x000fc4000001ff00 */
[----:B------:R-:W-:Y:S02]  /*3a00*/  CS2R R108, SRZ ;  /* 0x00000000006c7805 */ /* 0x000fe4000001ff00 */
[----:B------:R-:W-:Y:S01]  /*3a10*/  CS2R R110, SRZ ;  /* 0x00000000006e7805 */ /* 0x000fe2000001ff00 */
[----:B------:R2:W-:Y:S01]  /*3a20*/  STL.64 [R1+0x150], R22 ;  /* 0x0001501601007387 */ /* 0x0005e20000100a00 */
[----:B------:R-:W-:Y:S02]  /*3a30*/  CS2R R112, SRZ ;  /* 0x0000000000707805 */ /* 0x000fe4000001ff00 */
[----:B------:R-:W-:Y:S02]  /*3a40*/  CS2R R114, SRZ ;  /* 0x0000000000727805 */ /* 0x000fe4000001ff00 */
[----:B------:R-:W-:Y:S01]  /*3a50*/  CS2R R116, SRZ ;  /* 0x0000000000747805 */ /* 0x000fe2000001ff00 */
[----:B------:R3:W-:Y:S01]  /*3a60*/  STL.64 [R1+0x140], R20 ;  /* 0x0001401401007387 */ /* 0x0007e20000100a00 */
[----:B0-----:R-:W-:Y:S01]  /*3a70*/  IMAD R18, R35, 0x8, R17 ;  /* 0x0000000823127824 */ /* 0x001fe200078e0211 */
[----:B------:R-:W-:-:S02]  /*3a80*/  CS2R R118, SRZ ;  /* 0x0000000000767805 */ /* 0x000fc4000001ff00 */
[----:B------:R-:W-:Y:S01]  /*3a90*/  CS2R R120, SRZ ;  /* 0x0000000000787805 */ /* 0x000fe2000001ff00 */
[----:B------:R0:W-:Y:S01]  /*3aa0*/  STL.64 [R1+0x138], R24 ;  /* 0x0001381801007387 */ /* 0x0001e20000100a00 */
[----:B------:R-:W-:Y:S01]  /*3ab0*/  IMAD R2, R35, 0x8, R18 ;  /* 0x0000000823027824 */ /* 0x000fe200078e0212 */
[----:B-1----:R-:W-:Y:S02]  /*3ac0*/  CS2R R38, SRZ ;  /* 0x0000000000267805 */ /* 0x002fe4000001ff00 */
[----:B------:R-:W-:Y:S02]  /*3ad0*/  CS2R R122, SRZ ;  /* 0x00000000007a7805 */ /* 0x000fe4000001ff00 */
[----:B--2---:R-:W-:Y:S02]  /*3ae0*/  LEA R22, P4, R5, R227, 0x1 ;  /* 0x000000e305167211 */ /* 0x004fe400078808ff */
[----:B------:R-:W-:Y:S02]  /*3af0*/  CS2R R124, SRZ ;  /* 0x00000000007c7805 */ /* 0x000fe4000001ff00 */
[----:B------:R-:W-:-:S02]  /*3b00*/  LEA R3, R35, R2, 0x4 ;  /* 0x0000000223037211 */ /* 0x000fc400078e20ff */
[----:B------:R-:W-:Y:S02]  /*3b10*/  CS2R R126, SRZ ;  /* 0x00000000007e7805 */ /* 0x000fe4000001ff00 */
[C---:B---3--:R-:W-:Y:S02]  /*3b20*/  LEA R20, P5, R6.reuse, R227, 0x1 ;  /* 0x000000e306147211 */ /* 0x048fe400078a08ff */
[----:B------:R-:W-:Y:S02]  /*3b30*/  CS2R R128, SRZ ;  /* 0x0000000000807805 */ /* 0x000fe4000001ff00 */
[-C--:B------:R-:W-:Y:S01]  /*3b40*/  LEA.HI.X.SX32 R23, R5, R33.reuse, 0x1, P4 ;  /* 0x0000002105177211 */ /* 0x080fe200020f0eff */
[----:B------:R-:W-:Y:S01]  /*3b50*/  IMAD R4, R35, 0x8, R3 ;  /* 0x0000000823047824 */ /* 0x000fe200078e0203 */
[----:B------:R-:W-:Y:S02]  /*3b60*/  LEA.HI.X.SX32 R21, R6, R33, 0x1, P5 ;  /* 0x0000002106157211 */ /* 0x000fe400028f0eff */
[----:B------:R-:W-:-:S02]  /*3b70*/  CS2R R130, SRZ ;  /* 0x0000000000827805 */ /* 0x000fc4000001ff00 */
[C---:B0-----:R-:W-:Y:S01]  /*3b80*/  LEA R24, P3, R28.reuse, R227, 0x1 ;  /* 0x000000e31c187211 */ /* 0x041fe200078608ff */
[----:B------:R0:W-:Y:S01]  /*3b90*/  STL.64 [R1+0x130], R22 ;  /* 0x0001301601007387 */ /* 0x0001e20000100a00 */
[C---:B------:R-:W-:Y:S01]  /*3ba0*/  IMAD R5, R35.reuse, 0x8, R4 ;  /* 0x0000000823057824 */ /* 0x040fe200078e0204 */
[----:B------:R-:W-:Y:S02]  /*3bb0*/  CS2R R132, SRZ ;  /* 0x0000000000847805 */ /* 0x000fe4000001ff00 */
[----:B------:R-:W-:Y:S01]  /*3bc0*/  LEA.HI.X.SX32 R25, R28, R33, 0x1, P3 ;  /* 0x000000211c197211 */ /* 0x000fe200018f0eff */
[----:B------:R1:W-:Y:S01]  /*3bd0*/  STL.64 [R1+0x128], R20 ;  /* 0x0001281401007387 */ /* 0x0003e20000100a00 */
[----:B------:R-:W-:Y:S01]  /*3be0*/  IMAD R6, R35, 0x8, R5 ;  /* 0x0000000823067824 */ /* 0x000fe200078e0205 */
[----:B------:R-:W-:Y:S02]  /*3bf0*/  CS2R R134, SRZ ;  /* 0x0000000000867805 */ /* 0x000fe4000001ff00 */
[----:B------:R-:W-:-:S02]  /*3c00*/  CS2R R136, SRZ ;  /* 0x0000000000887805 */ /* 0x000fc4000001ff00 */
[----:B------:R-:W-:Y:S02]  /*3c10*/  CS2R R138, SRZ ;  /* 0x00000000008a7805 */ /* 0x000fe4000001ff00 */
[----:B------:R-:W-:Y:S02]  /*3c20*/  CS2R R144, SRZ ;  /* 0x0000000000907805 */ /* 0x000fe4000001ff00 */
[----:B------:R-:W-:Y:S01]  /*3c30*/  CS2R R146, SRZ ;  /* 0x0000000000927805 */ /* 0x000fe2000001ff00 */
[----:B------:R-:W-:Y:S01]  /*3c40*/  IMAD.MOV.U32 R192, RZ, RZ, 0x3f800000 ;  /* 0x3f800000ffc07424 */ /* 0x000fe200078e00ff */
[CC--:B0-----:R-:W-:Y:S01]  /*3c50*/  LEA R22, P4, R11.reuse, R227.reuse, 0x1 ;  /* 0x000000e30b167211 */ /* 0x0c1fe200078808ff */
[----:B------:R-:W-:Y:S01]  /*3c60*/  IMAD.MOV.U32 R190, RZ, RZ, 0x3f800000 ;  /* 0x3f800000ffbe7424 */ /* 0x000fe200078e00ff */
[----:B------:R-:W-:Y:S01]  /*3c70*/  MOV R193, 0x3f800000 ;  /* 0x3f80000000c17802 */ /* 0x000fe20000000f00 */
[----:B------:R-:W-:Y:S01]  /*3c80*/  IMAD.MOV.U32 R191, RZ, RZ, 0x3f800000 ;  /* 0x3f800000ffbf7424 */ /* 0x000fe200078e00ff */
[C---:B-1----:R-:W-:Y:S01]  /*3c90*/  LEA R20, P5, R12.reuse, R227, 0x1 ;  /* 0x000000e30c147211 */ /* 0x042fe200078a08ff */
[----:B------:R-:W-:Y:S01]  /*3ca0*/  UMOV UR4, URZ ;  /* 0x000000ff00047c82 */ /* 0x000fe20008000000 */
[-C--:B------:R-:W-:Y:S01]  /*3cb0*/  LEA.HI.X.SX32 R23, R11, R33.reuse, 0x1, P4 ;  /* 0x000000210b177211 */ /* 0x080fe200020f0eff */
[----:B------:R-:W-:Y:S01]  /*3cc0*/  UMOV UR5, URZ ;  /* 0x000000ff00057c82 */ /* 0x000fe20008000000 */
[----:B------:R-:W-:Y:S01]  /*3cd0*/  LEA.HI.X.SX32 R21, R12, R33, 0x1, P5 ;  /* 0x000000210c157211 */ /* 0x000fe200028f0eff */
[----:B------:R-:W0:Y:S02]  /*3ce0*/  LDCU UR9, c[0x0][0x3a8] ;  /* 0x00007500ff0977ac */ /* 0x000e240008000800 */
[----:B------:R1:W-:Y:S04]  /*3cf0*/  STL.64 [R1+0x120], R22 ;  /* 0x0001201601007387 */ /* 0x0003e80000100a00 */
[----:B------:R2:W-:Y:S04]  /*3d00*/  STL.64 [R1+0x118], R20 ;  /* 0x0001181401007387 */ /* 0x0005e80000100a00 */
[----:B------:R3:W-:Y:S01]  /*3d10*/  STL.64 [R1+0x108], R36 ;  /* 0x0001082401007387 */ /* 0x0007e20000100a00 */
[----:B-1----:R-:W-:-:S02]  /*3d20*/  LEA R22, P4, R13, R227, 0x1 ;  /* 0x000000e30d167211 */ /* 0x002fc400078808ff */
[C---:B--2---:R-:W-:Y:S02]  /*3d30*/  LEA R20, P5, R0.reuse, R227, 0x1 ;  /* 0x000000e300147211 */ /* 0x044fe400078a08ff */
[-C--:B------:R-:W-:Y:S02]  /*3d40*/  LEA.HI.X.SX32 R23, R13, R33.reuse, 0x1, P4 ;  /* 0x000000210d177211 */ /* 0x080fe400020f0eff */
[----:B------:R-:W-:Y:S02]  /*3d50*/  LEA.HI.X.SX32 R21, R0, R33, 0x1, P5 ;  /* 0x0000002100157211 */ /* 0x000fe400028f0eff */
[----:B---3--:R-:W-:Y:S02]  /*3d60*/  CS2R R36, SRZ ;  /* 0x0000000000247805 */ /* 0x008fe4000001ff00 */
[----:B------:R-:W-:Y:S01]  /*3d70*/  LEA R12, P5, R16, R227, 0x1 ;  /* 0x000000e3100c7211 */ /* 0x000fe200078a08ff */
[----:B------:R1:W-:Y:S01]  /*3d80*/  STL.64 [R1+0x110], R22 ;  /* 0x0001101601007387 */ /* 0x0003e20000100a00 */
[----:B------:R-:W-:-:S02]  /*3d90*/  LEA R0, R35, R6, 0x3 ;  /* 0x0000000623007211 */ /* 0x000fc400078e18ff */
[----:B------:R-:W-:Y:S01]  /*3da0*/  LEA.HI.X.SX32 R13, R16, R33, 0x1, P5 ;  /* 0x00000021100d7211 */ /* 0x000fe200028f0eff */
[----:B------:R2:W-:Y:S02]  /*3db0*/  STL.64 [R1+0x100], R20 ;  /* 0x0001001401007387 */ /* 0x0005e40000100a00 */
[----:B------:R-:W-:Y:S02]  /*3dc0*/  IMAD R11, R35, 0x8, R0 ;  /* 0x00000008230b7824 */ /* 0x000fe400078e0200 */
[----:B------:R3:W-:Y:S01]  /*3dd0*/  STL.64 [R1+0xe8], R12 ;  /* 0x0000e80c01007387 */ /* 0x0007e20000100a00 */
[CC--:B-1----:R-:W-:Y:S02]  /*3de0*/  LEA R22, P2, R14.reuse, R227.reuse, 0x1 ;  /* 0x000000e30e167211 */ /* 0x0c2fe400078408ff */
[----:B--2---:R-:W-:Y:S02]  /*3df0*/  LEA R20, P4, R15, R227, 0x1 ;  /* 0x000000e30f147211 */ /* 0x004fe400078808ff */
[----:B------:R-:W-:-:S02]  /*3e00*/  LEA.HI.X.SX32 R23, R14, R33, 0x1, P2 ;  /* 0x000000210e177211 */ /* 0x000fc400010f0eff */
[----:B------:R-:W-:Y:S01]  /*3e10*/  LEA.HI.X.SX32 R21, R15, R33, 0x1, P4 ;  /* 0x000000210f157211 */ /* 0x000fe200020f0eff */
[C---:B---3--:R-:W-:Y:S01]  /*3e20*/  IMAD R12, R35.reuse, 0x8, R11 ;  /* 0x00000008230c7824 */ /* 0x048fe200078e020b */
[C---:B------:R-:W-:Y:S01]  /*3e30*/  LEA R14, P5, R18.reuse, R227, 0x1 ;  /* 0x000000e3120e7211 */ /* 0x040fe200078a08ff */
[----:B------:R1:W-:Y:S02]  /*3e40*/  STL.64 [R1+0xf8], R22 ;  /* 0x0000f81601007387 */ /* 0x0003e40000100a00 */
[----:B------:R-:W-:Y:S01]  /*3e50*/  IMAD R13, R35, 0x10, R12 ;  /* 0x00000010230d7824 */ /* 0x000fe200078e020c */
[----:B------:R-:W-:Y:S01]  /*3e60*/  LEA.HI.X.SX32 R15, R18, R33, 0x1, P5 ;  /* 0x00000021120f7211 */ /* 0x000fe200028f0eff */
[----:B------:R2:W-:Y:S01]  /*3e70*/  STL.64 [R1+0xf0], R20 ;  /* 0x0000f01401007387 */ /* 0x0005e20000100a00 */
[-C--:B------:R-:W-:Y:S02]  /*3e80*/  LEA R16, P5, R3, R227.reuse, 0x1 ;  /* 0x000000e303107211 */ /* 0x080fe400078a08ff */
[----:B-1----:R-:W-:-:S02]  /*3e90*/  LEA R22, P2, R29, R227, 0x1 ;  /* 0x000000e31d167211 */ /* 0x002fc400078408ff */
[----:B--2---:R-:W-:Y:S02]  /*3ea0*/  LEA R20, P4, R17, R227, 0x1 ;  /* 0x000000e311147211 */ /* 0x004fe400078808ff */
[-C--:B------:R-:W-:Y:S02]  /*3eb0*/  LEA.HI.X.SX32 R23, R29, R33.reuse, 0x1, P2 ;  /* 0x000000211d177211 */ /* 0x080fe400010f0eff */
[-C--:B------:R-:W-:Y:S02]  /*3ec0*/  LEA.HI.X.SX32 R21, R17, R33.reuse, 0x1, P4 ;  /* 0x0000002111157211 */ /* 0x080fe400020f0eff */
[----:B------:R-:W-:-:S03]  /*3ed0*/  LEA.HI.X.SX32 R17, R3, R33, 0x1, P5 ;  /* 0x0000002103117211 */ /* 0x000fc600028f0eff */
[----:B------:R1:W-:Y:S04]  /*3ee0*/  STL.64 [R1+0xe0], R20 ;  /* 0x0000e01401007387 */ /* 0x0003e80000100a00 */
[----:B------:R2:W-:Y:S04]  /*3ef0*/  STL.64 [R1+0xd8], R14 ;  /* 0x0000d80e01007387 */ /* 0x0005e80000100a00 */
[----:B------:R3:W-:Y:S01]  /*3f00*/  STL.64 [R1+0xc8], R24 ;  /* 0x0000c81801007387 */ /* 0x0007e20000100a00 */
[----:B-1----:R-:W-:-:S04]  /*3f10*/  LEA R20, P4, R2, R227, 0x1 ;  /* 0x000000e302147211 */ /* 0x002fc800078808ff */
[----:B------:R-:W-:Y:S02]  /*3f20*/  LEA.HI.X.SX32 R21, R2, R33, 0x1, P4 ;  /* 0x0000002102157211 */ /* 0x000fe400020f0eff */
[----:B------:R-:W-:Y:S02]  /*3f30*/  LEA R18, P4, R5, R227, 0x1 ;  /* 0x000000e305127211 */ /* 0x000fe400078808ff */
[----:B--2---:R-:W-:Y:S01]  /*3f40*/  LEA R14, R35, R13, 0x3 ;  /* 0x0000000d230e7211 */ /* 0x004fe200078e18ff */
[----:B------:R1:W-:Y:S01]  /*3f50*/  STL.64 [R1+0xd0], R20 ;  /* 0x0000d01401007387 */ /* 0x0003e20000100a00 */
[----:B------:R-:W-:Y:S01]  /*3f60*/  LEA.HI.X.SX32 R19, R5, R33, 0x1, P4 ;  /* 0x0000002105137211 */ /* 0x000fe200020f0eff */
[----:B---3--:R-:W-:Y:S02]  /*3f70*/  IMAD.MOV.U32 R25, RZ, RZ, -0x800000 ;  /* 0xff800000ff197424 */ /* 0x008fe400078e00ff */
[----:B------:R2:W-:Y:S01]  /*3f80*/  STL.64 [R1+0xc0], R16 ;  /* 0x0000c01001007387 */ /* 0x0005e20000100a00 */
[----:B------:R-:W-:-:S02]  /*3f90*/  IMAD R2, R35, 0x8, R14 ;  /* 0x0000000823027824 */ /* 0x000fc400078e020e */
[----:B------:R-:W-:Y:S02]  /*3fa0*/  IMAD.MOV.U32 R24, RZ, RZ, -0x800000 ;  /* 0xff800000ff187424 */ /* 0x000fe400078e00ff */
[----:B------:R-:W-:Y:S01]  /*3fb0*/  IMAD R3, R35, 0x8, R2 ;  /* 0x0000000823037824 */ /* 0x000fe200078e0202 */
[----:B-1----:R-:W-:-:S04]  /*3fc0*/  LEA R20, P3, R4, R227, 0x1 ;  /* 0x000000e304147211 */ /* 0x002fc800078608ff */
[----:B------:R-:W-:Y:S01]  /*3fd0*/  LEA.HI.X.SX32 R21, R4, R33, 0x1, P3 ;  /* 0x0000002104157211 */ /* 0x000fe200018f0eff */
[----:B------:R-:W-:Y:S01]  /*3fe0*/  IMAD R4, R35, 0x8, R3 ;  /* 0x0000000823047824 */ /* 0x000fe200078e0203 */
[----:B--2---:R-:W-:-:S03]  /*3ff0*/  LEA R16, P5, R6, R227, 0x1 ;  /* 0x000000e306107211 */ /* 0x004fc600078a08ff */
[----:B------:R1:W-:Y:S01]  /*4000*/  STL.64 [R1+0xb8], R20 ;  /* 0x0000b81401007387 */ /* 0x0003e20000100a00 */
[----:B------:R-:W-:Y:S02]  /*4010*/  LEA.HI.X.SX32 R17, R6, R33, 0x1, P5 ;  /* 0x0000002106117211 */ /* 0x000fe400028f0eff */
[----:B------:R-:W-:Y:S01]  /*4020*/  LEA R5, R35, R4, 0x3 ;  /* 0x0000000423057211 */ /* 0x000fe200078e18ff */
[----:B------:R2:W-:Y:S04]  /*4030*/  STL.64 [R1+0xb0], R18 ;  /* 0x0000b01201007387 */ /* 0x0005e80000100a00 */
[----:B------:R3:W-:Y:S01]  /*4040*/  STL.64 [R1+0xa8], R16 ;  /* 0x0000a81001007387 */ /* 0x0007e20000100a00 */
[-C--:B-1----:R-:W-:Y:S02]  /*4050*/  LEA R20, P3, R30, R227.reuse, 0x1 ;  /* 0x000000e31e147211 */ /* 0x082fe400078608ff */
[----:B--2---:R-:W-:-:S02]  /*4060*/  LEA R18, P4, R0, R227, 0x1 ;  /* 0x000000e300127211 */ /* 0x004fc400078808ff */
[-C--:B------:R-:W-:Y:S02]  /*4070*/  LEA.HI.X.SX32 R21, R30, R33.reuse, 0x1, P3 ;  /* 0x000000211e157211 */ /* 0x080fe400018f0eff */
[----:B------:R-:W-:Y:S01]  /*4080*/  LEA.HI.X.SX32 R19, R0, R33, 0x1, P4 ;  /* 0x0000002100137211 */ /* 0x000fe200020f0eff */
[----:B------:R-:W-:Y:S01]  /*4090*/  IMAD R0, R35, 0x8, R5 ;  /* 0x0000000823007824 */ /* 0x000fe200078e0205 */
[----:B---3--:R-:W-:-:S03]  /*40a0*/  LEA R16, P5, R11, R227, 0x1 ;  /* 0x000000e30b107211 */ /* 0x008fc600078a08ff */
[----:B------:R1:W-:Y:S01]  /*40b0*/  STL.64 [R1+0xa0], R18 ;  /* 0x0000a01201007387 */ /* 0x0003e20000100a00 */
[----:B------:R-:W-:Y:S01]  /*40c0*/  LEA.HI.X.SX32 R17, R11, R33, 0x1, P5 ;  /* 0x000000210b117211 */ /* 0x000fe200028f0eff */
[----:B------:R-:W-:-:S04]  /*40d0*/  IMAD R6, R35, 0x10, R0 ;  /* 0x0000001023067824 */ /* 0x000fc800078e0200 */
[----:B------:R2:W-:Y:S01]  /*40e0*/  STL.64 [R1+0x98], R16 ;  /* 0x0000981001007387 */ /* 0x0005e20000100a00 */
[----:B------:R-:W-:-:S03]  /*40f0*/  IMAD R11, R35, 0x8, R6 ;  /* 0x00000008230b7824 */ /* 0x000fc600078e0206 */
[----:B------:R3:W-:Y:S01]  /*4100*/  STL.64 [R1+0x88], R22 ;  /* 0x0000881601007387 */ /* 0x0007e20000100a00 */
[----:B-1----:R-:W-:-:S04]  /*4110*/  LEA R18, P4, R12, R227, 0x1 ;  /* 0x000000e30c127211 */ /* 0x002fc800078808ff */
[----:B------:R-:W-:Y:S02]  /*4120*/  LEA.HI.X.SX32 R19, R12, R33, 0x1, P4 ;  /* 0x000000210c137211 */ /* 0x000fe400020f0eff */
[----:B--2---:R-:W-:Y:S02]  /*4130*/  LEA R16, P5, R13, R227, 0x1 ;  /* 0x000000e30d107211 */ /* 0x004fe400078a08ff */
[----:B------:R-:W-:Y:S01]  /*4140*/  LEA R12, R35, R11, 0x3 ;  /* 0x0000000b230c7211 */ /* 0x000fe200078e18ff */
[----:B------:R1:W-:Y:S01]  /*4150*/  STL.64 [R1+0x90], R18 ;  /* 0x0000901201007387 */ /* 0x0003e20000100a00 */
[C---:B---3--:R-:W-:Y:S02]  /*4160*/  LEA R22, P2, R14.reuse, R227, 0x1 ;  /* 0x000000e30e167211 */ /* 0x048fe400078408ff */
[-C--:B------:R-:W-:Y:S02]  /*4170*/  LEA.HI.X.SX32 R17, R13, R33.reuse, 0x1, P5 ;  /* 0x000000210d117211 */ /* 0x080fe400028f0eff */
[----:B------:R-:W-:-:S03]  /*4180*/  LEA.HI.X.SX32 R23, R14, R33, 0x1, P2 ;  /* 0x000000210e177211 */ /* 0x000fc600010f0eff */
[----:B------:R2:W-:Y:S01]  /*4190*/  STL.64 [R1+0x80], R16 ;  /* 0x0000801001007387 */ /* 0x0005e20000100a00 */
[----:B-1----:R-:W-:-:S03]  /*41a0*/  LEA R18, P4, R2, R227, 0x1 ;  /* 0x000000e302127211 */ /* 0x002fc600078808ff */
[----:B------:R-:W-:Y:S01]  /*41b0*/  STL.64 [R1+0x78], R22 ;  /* 0x0000781601007387 */ /* 0x000fe20000100a00 */
[----:B------:R-:W-:Y:S01]  /*41c0*/  LEA.HI.X.SX32 R19, R2, R33, 0x1, P4 ;  /* 0x0000002102137211 */ /* 0x000fe200020f0eff */
[----:B------:R-:W-:Y:S01]  /*41d0*/  IMAD R2, R35, 0x8, R12 ;  /* 0x0000000823027824 */ /* 0x000fe200078e020c */
[----:B--2---:R-:W-:-:S03]  /*41e0*/  LEA R16, P5, R3, R227, 0x1 ;  /* 0x000000e303107211 */ /* 0x004fc600078a08ff */
[----:B------:R1:W-:Y:S01]  /*41f0*/  STL.64 [R1+0x70], R18 ;  /* 0x0000701201007387 */ /* 0x0003e20000100a00 */
[----:B------:R-:W-:Y:S01]  /*4200*/  LEA.HI.X.SX32 R17, R3, R33, 0x1, P5 ;  /* 0x0000002103117211 */ /* 0x000fe200028f0eff */
[----:B------:R-:W-:Y:S01]  /*4210*/  IMAD R3, R35, 0x8, R2 ;  /* 0x0000000823037824 */ /* 0x000fe200078e0202 */
[----:B------:R-:W-:-:S03]  /*4220*/  LEA R14, P5, R5, R227, 0x1 ;  /* 0x000000e3050e7211 */ /* 0x000fc600078a08ff */
[----:B------:R2:W-:Y:S01]  /*4230*/  STL.64 [R1+0x68], R16 ;  /* 0x0000681001007387 */ /* 0x0005e20000100a00 */
[----:B------:R-:W-:Y:S02]  /*4240*/  LEA.HI.X.SX32 R15, R5, R33, 0x1, P5 ;  /* 0x00000021050f7211 */ /* 0x000fe400028f0eff */
[----:B-1----:R-:W-:-:S04]  /*4250*/  LEA R18, P4, R4, R227, 0x1 ;  /* 0x000000e304127211 */ /* 0x002fc800078808ff */
[----:B------:R-:W-:Y:S01]  /*4260*/  LEA.HI.X.SX32 R19, R4, R33, 0x1, P4 ;  /* 0x0000002104137211 */ /* 0x000fe200020f0eff */
[----:B------:R-:W-:Y:S01]  /*4270*/  IMAD R4, R35, 0x8, R3 ;  /* 0x0000000823047824 */ /* 0x000fe200078e0203 */
[----:B--2---:R-:W-:-:S03]  /*4280*/  LEA R16, P2, R31, R227, 0x1 ;  /* 0x000000e31f107211 */ /* 0x004fc600078408ff */
[----:B------:R1:W-:Y:S01]  /*4290*/  STL.64 [R1+0x60], R18 ;  /* 0x0000601201007387 */ /* 0x0003e20000100a00 */
[----:B------:R-:W-:-:S03]  /*42a0*/  LEA.HI.X.SX32 R17, R31, R33, 0x1, P2 ;  /* 0x000000211f117211 */ /* 0x000fc600010f0eff */
[----:B------:R2:W-:Y:S04]  /*42b0*/  STL.64 [R1+0x58], R14 ;  /* 0x0000580e01007387 */ /* 0x0005e80000100a00 */
[----:B------:R3:W-:Y:S01]  /*42c0*/  STL.64 [R1+0x48], R20 ;  /* 0x0000481401007387 */ /* 0x0007e20000100a00 */
[-C--:B-1----:R-:W-:Y:S02]  /*42d0*/  LEA R18, P4, R0, R227.reuse, 0x1 ;  /* 0x000000e300127211 */ /* 0x082fe400078808ff */
[----:B--2---:R-:W-:Y:S02]  /*42e0*/  LEA R14, P5, R6, R227, 0x1 ;  /* 0x000000e3060e7211 */ /* 0x004fe400078a08ff */
[-C--:B------:R-:W-:Y:S02]  /*42f0*/  LEA.HI.X.SX32 R19, R0, R33.reuse, 0x1, P4 ;  /* 0x0000002100137211 */ /* 0x080fe400020f0eff */
[----:B------:R-:W-:-:S02]  /*4300*/  LEA.HI.X.SX32 R15, R6, R33, 0x1, P5 ;  /* 0x00000021060f7211 */ /* 0x000fc400028f0eff */
[----:B---3--:R-:W-:Y:S01]  /*4310*/  LEA R20, P3, R11, R227, 0x1 ;  /* 0x000000e30b147211 */ /* 0x008fe200078608ff */
[----:B------:R1:W-:Y:S01]  /*4320*/  STL.64 [R1+0x50], R18 ;  /* 0x0000501201007387 */ /* 0x0003e20000100a00 */
[----:B------:R-:W-:Y:S02]  /*4330*/  LEA R0, R35, R4, 0x3 ;  /* 0x0000000423007211 */ /* 0x000fe400078e18ff */
[----:B------:R-:W-:Y:S01]  /*4340*/  LEA.HI.X.SX32 R21, R11, R33, 0x1, P3 ;  /* 0x000000210b157211 */ /* 0x000fe200018f0eff */
[----:B------:R2:W-:Y:S01]  /*4350*/  STL.64 [R1+0x40], R14 ;  /* 0x0000400e01007387 */ /* 0x0005e20000100a00 */
[C---:B------:R-:W-:Y:S01]  /*4360*/  LEA R222, P3, R32.reuse, R227, 0x1 ;  /* 0x000000e320de7211 */ /* 0x040fe200078608ff */
[----:B------:R-:W-:Y:S02]  /*4370*/  IMAD R5, R35, 0x10, R0 ;  /* 0x0000001023057824 */ /* 0x000fe400078e0200 */
[----:B------:R3:W-:Y:S01]  /*4380*/  STL.64 [R1+0x38], R20 ;  /* 0x0000381401007387 */ /* 0x0007e20000100a00 */
[----:B------:R-:W-:Y:S01]  /*4390*/  IMAD.SHL.U32 R11, R7, 0x8, RZ ;  /* 0x00000008070b7824 */ /* 0x000fe200078e00ff */
[----:B------:R-:W-:-:S02]  /*43a0*/  LEA.HI.X.SX32 R223, R32, R33, 0x1, P3 ;  /* 0x0000002120df7211 */ /* 0x000fc400018f0eff */
[-C--:B-1----:R-:W-:Y:S02]  /*43b0*/  LEA R18, P4, R12, R227.reuse, 0x1 ;  /* 0x000000e30c127211 */ /* 0x082fe400078808ff */
[----:B--2---:R-:W-:Y:S02]  /*43c0*/  LEA R14, P5, R2, R227, 0x1 ;  /* 0x000000e3020e7211 */ /* 0x004fe400078a08ff */
[-C--:B------:R-:W-:Y:S02]  /*43d0*/  LEA.HI.X.SX32 R19, R12, R33.reuse, 0x1, P4 ;  /* 0x000000210c137211 */ /* 0x080fe400020f0eff */
[----:B------:R-:W-:Y:S01]  /*43e0*/  LEA.HI.X.SX32 R15, R2, R33, 0x1, P5 ;  /* 0x00000021020f7211 */ /* 0x000fe200028f0eff */
[----:B------:R-:W-:Y:S01]  /*43f0*/  IMAD R2, R35, 0x8, R5 ;  /* 0x0000000823027824 */ /* 0x000fe200078e0205 */
[C---:B------:R-:W-:Y:S01]  /*4400*/  LEA R12, P5, R4.reuse, R227, 0x1 ;  /* 0x000000e3040c7211 */ /* 0x040fe200078a08ff */
[C---:B---3--:R-:W-:Y:S01]  /*4410*/  IMAD R20, R7.reuse, 0xf, RZ ;  /* 0x0000000f07147824 */ /* 0x048fe200078e02ff */
[----:B------:R-:W-:Y:S01]  /*4420*/  SHF.L.U32 R21, R7, 0x1, RZ ;  /* 0x0000000107157819 */ /* 0x000fe200000006ff */
[----:B------:R1:W-:Y:S01]  /*4430*/  STL.64 [R1+0x28], R14 ;  /* 0x0000280e01007387 */ /* 0x0003e20000100a00 */
[----:B------:R-:W-:Y:S01]  /*4440*/  IMAD R6, R35, 0x8, R2 ;  /* 0x0000000823067824 */ /* 0x000fe200078e0202 */
[----:B------:R-:W-:-:S02]  /*4450*/  LEA.HI.X.SX32 R13, R4, R33, 0x1, P5 ;  /* 0x00000021040d7211 */ /* 0x000fc400028f0eff */
[----:B------:R2:W-:Y:S01]  /*4460*/  STL.64 [R1+0x30], R18 ;  /* 0x0000301201007387 */ /* 0x0005e20000100a00 */
[----:B------:R-:W-:-:S04]  /*4470*/  LEA R250, P2, R2, R227, 0x1 ;  /* 0x000000e302fa7211 */ /* 0x000fc800078408ff */
[----:B------:R-:W-:Y:S02]  /*4480*/  LEA.HI.X.SX32 R251, R2, R33, 0x1, P2 ;  /* 0x0000002102fb7211 */ /* 0x000fe400010f0eff */
[----:B-1----:R-:W-:-:S04]  /*4490*/  LEA R14, P4, R3, R227, 0x1 ;  /* 0x000000e3030e7211 */ /* 0x002fc800078808ff */
[----:B------:R-:W-:Y:S01]  /*44a0*/  LEA.HI.X.SX32 R15, R3, R33, 0x1, P4 ;  /* 0x00000021030f7211 */ /* 0x000fe200020f0eff */
[----:B--2---:R-:W-:Y:S01]  /*44b0*/  IMAD R18, R7, 0xd, RZ ;  /* 0x0000000d07127824 */ /* 0x004fe200078e02ff */
[----:B------:R-:W-:Y:S01]  /*44c0*/  LEA R3, R35, R6, 0x3 ;  /* 0x0000000623037211 */ /* 0x000fe200078e18ff */
[----:B------:R-:W-:Y:S02]  /*44d0*/  IMAD R19, R7, 0xe, RZ ;  /* 0x0000000e07137824 */ /* 0x000fe400078e02ff */
[----:B------:R1:W-:Y:S04]  /*44e0*/  STL.64 [R1+0x20], R14 ;  /* 0x0000200e01007387 */ /* 0x0003e80000100a00 */
[----:B------:R2:W-:Y:S04]  /*44f0*/  STL.64 [R1+0x18], R12 ;  /* 0x0000180c01007387 */ /* 0x0005e80000100a00 */
[----:B------:R-:W-:Y:S01]  /*4500*/  STL.64 [R1+0x8], R16 ;  /* 0x0000081001007387 */ /* 0x000fe20000100a00 */
[----:B-1----:R-:W-:-:S04]  /*4510*/  LEA R14, P4, R0, R227, 0x1 ;  /* 0x000000e3000e7211 */ /* 0x002fc800078808ff */
[----:B------:R-:W-:Y:S01]  /*4520*/  LEA.HI.X.SX32 R15, R0, R33, 0x1, P4 ;  /* 0x00000021000f7211 */ /* 0x000fe200020f0eff */
[----:B------:R-:W-:Y:S01]  /*4530*/  IMAD R0, R35, 0x8, R3 ;  /* 0x0000000823007824 */ /* 0x000fe200078e0203 */
[-C--:B--2---:R-:W-:Y:S02]  /*4540*/  LEA R12, P5, R5, R227.reuse, 0x1 ;  /* 0x000000e3050c7211 */ /* 0x084fe400078a08ff */
[----:B------:R-:W-:Y:S01]  /*4550*/  LEA R248, P4, R6, R227, 0x1 ;  /* 0x000000e306f87211 */ /* 0x000fe200078808ff */
[----:B------:R-:W-:Y:S01]  /*4560*/  IMAD R4, R35, 0x8, R0 ;  /* 0x0000000823047824 */ /* 0x000fe200078e0200 */
[----:B------:R-:W-:Y:S01]  /*4570*/  LEA.HI.X.SX32 R13, R5, R33, 0x1, P5 ;  /* 0x00000021050d7211 */ /* 0x000fe200028f0eff */
[----:B------:R-:W-:Y:S01]  /*4580*/  STL.64 [R1+0x10], R14 ;  /* 0x0000100e01007387 */ /* 0x000fe20000100a00 */
[-C--:B------:R-:W-:Y:S01]  /*4590*/  LEA R238, P5, R3, R227.reuse, 0x1 ;  /* 0x000000e303ee7211 */ /* 0x080fe200078a08ff */
[----:B------:R-:W-:Y:S01]  /*45a0*/  IMAD R2, R35, 0x8, R4 ;  /* 0x0000000823027824 */ /* 0x000fe200078e0204 */
[C---:B------:R-:W-:Y:S01]  /*45b0*/  LEA R234, P2, R0.reuse, R227, 0x1 ;  /* 0x000000e300ea7211 */ /* 0x040fe200078408ff */
[----:B------:R1:W-:Y:S01]  /*45c0*/  STL.64 [R1], R12 ;  /* 0x0000000c01007387 */ /* 0x0003e20000100a00 */
[-C--:B------:R-:W-:Y:S01]  /*45d0*/  LEA.HI.X.SX32 R239, R3, R33.reuse, 0x1, P5 ;  /* 0x0000002103ef7211 */ /* 0x080fe200028f0eff */
[C---:B------:R-:W-:Y:S01]  /*45e0*/  IMAD R3, R7.reuse, 0x5, RZ ;  /* 0x0000000507037824 */ /* 0x040fe200078e02ff */
[----:B------:R-:W-:Y:S01]  /*45f0*/  LEA.HI.X.SX32 R235, R0, R33, 0x1, P2 ;  /* 0x0000002100eb7211 */ /* 0x000fe200010f0eff */
[C---:B------:R-:W-:Y:S01]  /*4600*/  IMAD R0, R7.reuse, 0x3, RZ ;  /* 0x0000000307007824 */ /* 0x040fe200078e02ff */
[----:B------:R-:W-:Y:S01]  /*4610*/  LEA R226, P5, R2, R227, 0x1 ;  /* 0x000000e302e27211 */ /* 0x000fe200078a08ff */
[----:B------:R-:W-:Y:S01]  /*4620*/  IMAD R5, R7, 0x7, RZ ;  /* 0x0000000707057824 */ /* 0x000fe200078e02ff */
[----:B------:R-:W-:Y:S01]  /*4630*/  LEA.HI.X.SX32 R249, R6, R33, 0x1, P4 ;  /* 0x0000002106f97211 */ /* 0x000fe200020f0eff */
[----:B------:R-:W-:Y:S01]  /*4640*/  IMAD.WIDE R22, R0, 0x2, R182 ;  /* 0x0000000200167825 */ /* 0x000fe200078e02b6 */
[----:B------:R-:W-:-:S02]  /*4650*/  LEA R230, P4, R4, R227, 0x1 ;  /* 0x000000e304e67211 */ /* 0x000fc400078808ff */
[----:B------:R-:W-:Y:S02]  /*4660*/  CS2R R34, SRZ ;  /* 0x0000000000227805 */ /* 0x000fe4000001ff00 */
[-C--:B------:R-:W-:Y:S01]  /*4670*/  LEA.HI.X.SX32 R227, R2, R33.reuse, 0x1, P5 ;  /* 0x0000002102e37211 */ /* 0x080fe200028f0eff */
[C---:B------:R-:W-:Y:S01]  /*4680*/  IMAD.SHL.U32 R2, R7.reuse, 0x4, RZ ;  /* 0x0000000407027824 */ /* 0x040fe200078e00ff */
[----:B------:R2:W-:Y:S01]  /*4690*/  STL.64 [R1+0x360], R22 ;  /* 0x0003601601007387 */ /* 0x0005e20000100a00 */
[----:B------:R-:W-:Y:S01]  /*46a0*/  IMAD.WIDE R26, R0, 0x2, R184 ;  /* 0x00000002001a7825 */ /* 0x000fe200078e02b8 */
[----:B------:R-:W-:Y:S02]  /*46b0*/  LEA.HI.X.SX32 R231, R4, R33, 0x1, P4 ;  /* 0x0000002104e77211 */ /* 0x000fe400020f0eff */
[----:B-1----:R-:W-:Y:S02]  /*46c0*/  CS2R R12, SRZ ;  /* 0x00000000000c7805 */ /* 0x002fe4000001ff00 */
[----:B------:R-:W-:Y:S01]  /*46d0*/  CS2R R32, SRZ ;  /* 0x0000000000207805 */ /* 0x000fe2000001ff00 */
[----:B------:R-:W-:Y:S01]  /*46e0*/  IMAD.WIDE R28, R2, 0x2, R182 ;  /* 0x00000002021c7825 */ /* 0x000fe200078e02b6 */
[----:B------:R1:W-:Y:S03]  /*46f0*/  STL.64 [R1+0x358], R26 ;  /* 0x0003581a01007387 */ /* 0x0003e60000100a00 */
[C---:B------:R-:W-:Y:S01]  /*4700*/  IMAD R4, R7.reuse, 0x6, RZ ;  /* 0x0000000607047824 */ /* 0x040fe200078e02ff */
[----:B------:R3:W-:Y:S01]  /*4710*/  STL.64 [R1+0x340], R28 ;  /* 0x0003401c01007387 */ /* 0x0007e20000100a00 */
[----:B------:R-:W-:-:S02]  /*4720*/  IMAD R14, R7, 0x9, RZ ;  /* 0x00000009070e7824 */ /* 0x000fc400078e02ff */
[----:B--2---:R-:W-:-:S04]  /*4730*/  IMAD.WIDE R22, R2, 0x2, R184 ;  /* 0x0000000202167825 */ /* 0x004fc800078e02b8 */
[----:B------:R-:W-:Y:S01]  /*4740*/  IMAD R15, R7, 0xa, RZ ;  /* 0x0000000a070f7824 */ /* 0x000fe200078e02ff */
[----:B------:R2:W-:Y:S01]  /*4750*/  STL.64 [R1+0x338], R22 ;  /* 0x0003381601007387 */ /* 0x0005e20000100a00 */
[----:B-1----:R-:W-:-:S04]  /*4760*/  IMAD.WIDE R26, R3, 0x2, R182 ;  /* 0x00000002031a7825 */ /* 0x002fc800078e02b6 */
[----:B---3--:R-:W-:Y:S01]  /*4770*/  IMAD.WIDE R28, R3, 0x2, R184 ;  /* 0x00000002031c7825 */ /* 0x008fe200078e02b8 */
[----:B------:R1:W-:Y:S03]  /*4780*/  STL.64 [R1+0x320], R26 ;  /* 0x0003201a01007387 */ /* 0x0003e60000100a00 */
[C---:B------:R-:W-:Y:S01]  /*4790*/  IMAD R16, R7.reuse, 0xb, RZ ;  /* 0x0000000b07107824 */ /* 0x040fe200078e02ff */
[----:B------:R3:W-:Y:S01]  /*47a0*/  STL.64 [R1+0x318], R28 ;  /* 0x0003181c01007387 */ /* 0x0007e20000100a00 */
[----:B------:R-:W-:Y:S01]  /*47b0*/  IMAD R17, R7, 0xc, RZ ;  /* 0x0000000c07117824 */ /* 0x000fe200078e02ff */
[----:B------:R-:W-:Y:S01]  /*47c0*/  MOV R7, 0xff800000 ;  /* 0xff80000000077802 */ /* 0x000fe20000000f00 */
[----:B--2---:R-:W-:-:S04]  /*47d0*/  IMAD.WIDE R22, R4, 0x2, R182 ;  /* 0x0000000204167825 */ /* 0x004fc800078e02b6 */
[----:B------:R-:W-:Y:S01]  /*47e0*/  IMAD.MOV.U32 R6, RZ, RZ, -0x800000 ;  /* 0xff800000ff067424 */ /* 0x000fe200078e00ff */
[----:B------:R2:W-:Y:S01]  /*47f0*/  STL.64 [R1+0x300], R22 ;  /* 0x0003001601007387 */ /* 0x0005e20000100a00 */
[----:B-1----:R-:W-:-:S04]  /*4800*/  IMAD.WIDE R26, R4, 0x2, R184 ;  /* 0x00000002041a7825 */ /* 0x002fc800078e02b8 */
[C---:B---3--:R-:W-:Y:S01]  /*4810*/  IMAD.WIDE R28, R5.reuse, 0x2, R182 ;  /* 0x00000002051c7825 */ /* 0x048fe200078e02b6 */
[----:B------:R1:W-:Y:S04]  /*4820*/  STL.64 [R1+0x2f8], R26 ;  /* 0x0002f81a01007387 */ /* 0x0003e80000100a00 */
[----:B------:R3:W-:Y:S01]  /*4830*/  STL.64 [R1+0x2e0], R28 ;  /* 0x0002e01c01007387 */ /* 0x0007e20000100a00 */
[----:B--2---:R-:W-:-:S05]  /*4840*/  IMAD.WIDE R22, R5, 0x2, R184 ;  /* 0x0000000205167825 */ /* 0x004fca00078e02b8 */
[----:B------:R2:W-:Y:S01]  /*4850*/  STL.64 [R1+0x2d8], R22 ;  /* 0x0002d81601007387 */ /* 0x0005e20000100a00 */
[----:B-1----:R-:W-:-:S04]  /*4860*/  IMAD.WIDE R26, R11, 0x2, R182 ;  /* 0x000000020b1a7825 */ /* 0x002fc800078e02b6 */
[----:B---3--:R-:W-:Y:S01]  /*4870*/  IMAD.WIDE R28, R11, 0x2, R184 ;  /* 0x000000020b1c7825 */ /* 0x008fe200078e02b8 */
[----:B------:R1:W-:Y:S04]  /*4880*/  STL.64 [R1+0x2c0], R26 ;  /* 0x0002c01a01007387 */ /* 0x0003e80000100a00 */
[----:B------:R3:W-:Y:S01]  /*4890*/  STL.64 [R1+0x2b8], R28 ;  /* 0x0002b81c01007387 */ /* 0x0007e20000100a00 */
[----:B--2---:R-:W-:-:S05]  /*48a0*/  IMAD.WIDE R22, R14, 0x2, R182 ;  /* 0x000000020e167825 */ /* 0x004fca00078e02b6 */
        /* <DEDUP_REMOVED lines=14> */
[--C-:B---3--:R-:W-:Y:S01]  /*4990*/  IMAD.WIDE R28, R21, 0x2, R186.reuse ;  /* 0x00000002151c7825 */ /* 0x108fe200078e02ba */
        /* <DEDUP_REMOVED lines=25> */
[----:B------:R-:W-:Y:S01]  /*4b30*/  STL.64 [R1+0x348], R28 ;  /* 0x0003481c01007387 */ /* 0x000fe20000100a00 */
[----:B--2---:R-:W-:-:S05]  /*4b40*/  IMAD.WIDE R22, R2, 0x2, R188 ;  /* 0x0000000202167825 */ /* 0x004fca00078e02bc */
[----:B------:R2:W-:Y:S01]  /*4b50*/  STL.64 [R1+0x328], R22 ;  /* 0x0003281601007387 */ /* 0x0005e20000100a00 */
[----:B-1----:R-:W-:-:S04]  /*4b60*/  IMAD.WIDE R26, R3, 0x2, R188 ;  /* 0x00000002031a7825 */ /* 0x002fc800078e02bc */
[--C-:B------:R-:W-:Y:S01]  /*4b70*/  IMAD.WIDE R2, R4, 0x2, R188.reuse ;  /* 0x0000000204027825 */ /* 0x100fe200078e02bc */
[----:B------:R-:W-:Y:S04]  /*4b80*/  STL.64 [R1+0x308], R26 ;  /* 0x0003081a01007387 */ /* 0x000fe80000100a00 */
[----:B------:R1:W-:Y:S01]  /*4b90*/  STL.64 [R1+0x2e8], R2 ;  /* 0x0002e80201007387 */ /* 0x0003e20000100a00 */
[----:B--2---:R-:W-:-:S04]  /*4ba0*/  IMAD.WIDE R22, R5, 0x2, R188 ;  /* 0x0000000205167825 */ /* 0x004fc800078e02bc */
[--C-:B------:R-:W-:Y:S01]  /*4bb0*/  IMAD.WIDE R4, R11, 0x2, R188.reuse ;  /* 0x000000020b047825 */ /* 0x100fe200078e02bc */
[----:B------:R-:W-:Y:S04]  /*4bc0*/  STL.64 [R1+0x2c8], R22 ;  /* 0x0002c81601007387 */ /* 0x000fe80000100a00 */
[----:B------:R2:W-:Y:S01]  /*4bd0*/  STL.64 [R1+0x2a8], R4 ;  /* 0x0002a80401007387 */ /* 0x0005e20000100a00 */
[----:B-1----:R-:W-:-:S04]  /*4be0*/  IMAD.WIDE R2, R14, 0x2, R188 ;  /* 0x000000020e027825 */ /* 0x002fc800078e02bc */
[--C-:B------:R-:W-:Y:S01]  /*4bf0*/  IMAD.WIDE R14, R15, 0x2, R188.reuse ;  /* 0x000000020f0e7825 */ /* 0x100fe200078e02bc */
        /* <DEDUP_REMOVED lines=28> */
[----:B-1----:R-:W-:-:S05]  /*4dc0*/  IMAD.WIDE R2, R20, 0x2, R188 ;  /* 0x0000000214027825 */ /* 0x002fca00078e02bc */
[----:B0-----:R3:W-:Y:S02]  /*4dd0*/  STL.64 [R1+0x1c8], R2 ;  /* 0x0001c80201007387 */ /* 0x0017e40000100a00 */
.L_x_1:
[----:B------:R-:W2:Y:S04]  /*4de0*/  LDL.64 R160, [R1+0x358] ;  /* 0x0003580001a07983 */ /* 0x000ea80000100a00 */
[----:B------:R-:W4:Y:S04]  /*4df0*/  LDL.64 R18, [R1+0x370] ;  /* 0x0003700001127983 */ /* 0x000f280000100a00 */
[----:B------:R-:W5:Y:S04]  /*4e00*/  LDL.64 R164, [R1+0x368] ;  /* 0x0003680001a47983 */ /* 0x000f680000100a00 */
[----:B---3--:R-:W3:Y:S04]  /*4e10*/  LDL.64 R176, [R1+0x348] ;  /* 0x0003480001b07983 */ /* 0x008ee80000100a00 */
[----:B------:R-:W3:Y:S04]  /*4e20*/  LDL.64 R26, [R1+0x330] ;  /* 0x00033000011a7983 */ /* 0x000ee80000100a00 */
[----:B------:R-:W3:Y:S04]  /*4e30*/  LDL.64 R30, [R1+0x340] ;  /* 0x00034000011e7983 */ /* 0x000ee80000100a00 */
[----:B------:R-:W3:Y:S04]  /*4e40*/  LDL.64 R28, [R1+0x338] ;  /* 0x00033800011c7983 */ /* 0x000ee80000100a00 */
[----:B------:R-:W3:Y:S04]  /*4e50*/  LDL.64 R22, [R1+0x350] ;  /* 0x0003500001167983 */ /* 0x000ee80000100a00 */
[----:B------:R-:W3:Y:S04]  /*4e60*/  LDL.64 R198, [R1+0x308] ;  /* 0x0003080001c67983 */ /* 0x000ee80000100a00 */
[----:B------:R-:W3:Y:S04]  /*4e70*/  LDL.64 R202, [R1+0x318] ;  /* 0x0003180001ca7983 */ /* 0x000ee80000100a00 */
[----:B------:R-:W3:Y:S04]  /*4e80*/  LDL.64 R200, [R1+0x310] ;  /* 0x0003100001c87983 */ /* 0x000ee80000100a00 */
[----:B------:R-:W3:Y:S04]  /*4e90*/  LDL.64 R174, [R1+0x328] ;  /* 0x0003280001ae7983 */ /* 0x000ee80000100a00 */
[----:B------:R-:W3:Y:S01]  /*4ea0*/  LDL.64 R178, [R1+0x300] ;  /* 0x0003000001b27983 */ /* 0x000ee20000100a00 */
[----:B------:R-:W-:-:S03]  /*4eb0*/  IMAD.WIDE R14, R12, 0x2, R184 ;  /* 0x000000020c0e7825 */ /* 0x000fc600078e02b8 */
[----:B------:R-:W3:Y:S01]  /*4ec0*/  LDL.64 R204, [R1+0x320] ;  /* 0x0003200001cc7983 */ /* 0x000ee20000100a00 */
[----:B------:R-:W-:-:S03]  /*4ed0*/  IMAD.WIDE R16, R12, 0x2, R182 ;  /* 0x000000020c107825 */ /* 0x000fc600078e02b6 */
[----:B------:R2:W3:Y:S01]  /*4ee0*/  LDG.E.U16 R0, desc[UR10][R14.64] ;  /* 0x0000000a0e007981 */ /* 0x0004e2000c1e1500 */
[----:B------:R-:W-:-:S03]  /*4ef0*/  IMAD.WIDE R20, R12, 0x2, R188 ;  /* 0x000000020c147825 */ /* 0x000fc600078e02bc */
[----:B------:R5:W3:Y:S04]  /*4f00*/  LDG.E.U16 R171, desc[UR10][R16.64] ;  /* 0x0000000a10ab7981 */ /* 0x000ae8000c1e1500 */
[----:B------:R3:W3:Y:S04]  /*4f10*/  LDG.E.U16 R169, desc[UR10][R20.64] ;  /* 0x0000000a14a97981 */ /* 0x0006e8000c1e1500 */
        /* <DEDUP_REMOVED lines=13> */
[----:B------:R-:W3:Y:S04]  /*4ff0*/  LDL.64 R236, [R1+0x208] ;  /* 0x0002080001ec7983 */ /* 0x000ee80000100a00 */
[----:B------:R-:W3:Y:S04]  /*5000*/  LDG.E.U16 R2, desc[UR10][R2.64] ;  /* 0x0000000a02027981 */ /* 0x000ee8000c1e1500 */
[----:B------:R-:W3:Y:S04]  /*5010*/  LDL.64 R232, [R1+0x1f8] ;  /* 0x0001f80001e87983 */ /* 0x000ee80000100a00 */
[----:B------:R-:W3:Y:S04]  /*5020*/  LDL.64 R228, [R1+0x1e8] ;  /* 0x0001e80001e47983 */ /* 0x000ee80000100a00 */
[----:B------:R-:W3:Y:S04]  /*5030*/  LDL.64 R224, [R1+0x1e0] ;  /* 0x0001e00001e07983 */ /* 0x000ee80000100a00 */
[----:B------:R-:W3:Y:S04]  /*5040*/  LDL.64 R242, [R1+0x1a0] ;  /* 0x0001a00001f27983 */ /* 0x000ee80000100a00 */
[----:B------:R-:W3:Y:S01]  /*5050*/  LDL.64 R240, [R1+0x198] ;  /* 0x0001980001f07983 */ /* 0x000ee20000100a00 */
[----:B--2---:R-:W-:-:S04]  /*5060*/  IMAD.WIDE R14, R12, 0x2, R160 ;  /* 0x000000020c0e7825 */ /* 0x004fc800078e02a0 */
[C---:B----4-:R-:W-:Y:S01]  /*5070*/  IMAD.WIDE R18, R12.reuse, 0x2, R18 ;  /* 0x000000020c127825 */ /* 0x050fe200078e0212 */
[----:B------:R0:W2:Y:S03]  /*5080*/  LDG.E.U16 R161, desc[UR10][R14.64] ;  /* 0x0000000a0ea17981 */ /* 0x0000a6000c1e1500 */
[C---:B-----5:R-:W-:Y:S01]  /*5090*/  IMAD.WIDE R16, R12.reuse, 0x2, R164 ;  /* 0x000000020c107825 */ /* 0x060fe200078e02a4 */
[----:B------:R1:W4:Y:S03]  /*50a0*/  LDG.E.U16 R167, desc[UR10][R18.64] ;  /* 0x0000000a12a77981 */ /* 0x000326000c1e1500 */
[C---:B---3--:R-:W-:Y:S01]  /*50b0*/  IMAD.WIDE R20, R12.reuse, 0x2, R176 ;  /* 0x000000020c147825 */ /* 0x048fe200078e02b0 */
[----:B------:R3:W5:Y:S03]  /*50c0*/  LDG.E.U16 R166, desc[UR10][R16.64] ;  /* 0x0000000a10a67981 */ /* 0x000766000c1e1500 */
[C---:B0-----:R-:W-:Y:S01]  /*50d0*/  IMAD.WIDE R14, R12.reuse, 0x2, R26 ;  /* 0x000000020c0e7825 */ /* 0x041fe200078e021a */
[----:B------:R-:W2:Y:S03]  /*50e0*/  LDL.64 R176, [R1+0x2d8] ;  /* 0x0002d80001b07983 */ /* 0x000ea60000100a00 */
[C---:B-1----:R-:W-:Y:S01]  /*50f0*/  IMAD.WIDE R18, R12.reuse, 0x2, R30 ;  /* 0x000000020c127825 */ /* 0x042fe200078e021e */
[----:B------:R-:W4:Y:S03]  /*5100*/  LDL.64 R164, [R1+0x2e8] ;  /* 0x0002e80001a47983 */ /* 0x000f260000100a00 */
[C---:B---3--:R-:W-:Y:S01]  /*5110*/  IMAD.WIDE R16, R12.reuse, 0x2, R28 ;  /* 0x000000020c107825 */ /* 0x048fe200078e021c */
[----:B------:R0:W3:Y:S03]  /*5120*/  LDG.E.U16 R27, desc[UR10][R14.64] ;  /* 0x0000000a0e1b7981 */ /* 0x0000e6000c1e1500 */
[C---:B------:R-:W-:Y:S01]  /*5130*/  IMAD.WIDE R22, R12.reuse, 0x2, R22 ;  /* 0x000000020c167825 */ /* 0x040fe200078e0216 */
[----:B------:R1:W3:Y:S04]  /*5140*/  LDG.E.U16 R29, desc[UR10][R18.64] ;  /* 0x0000000a121d7981 */ /* 0x0002e8000c1e1500 */
[----:B------:R1:W3:Y:S01]  /*5150*/  LDG.E.U16 R28, desc[UR10][R16.64] ;  /* 0x0000000a101c7981 */ /* 0x0002e2000c1e1500 */
[----:B0-----:R-:W-:-:S03]  /*5160*/  IMAD.WIDE R14, R12, 0x2, R198 ;  /* 0x000000020c0e7825 */ /* 0x001fc600078e02c6 */
[----:B------:R-:W3:Y:S01]  /*5170*/  LDL.64 R198, [R1+0x2b0] ;  /* 0x0002b00001c67983 */ /* 0x000ee20000100a00 */
[----:B-1----:R-:W-:-:S03]  /*5180*/  IMAD.WIDE R18, R12, 0x2, R202 ;  /* 0x000000020c127825 */ /* 0x002fc600078e02ca */
[----:B------:R0:W5:Y:S01]  /*5190*/  LDG.E.U16 R160, desc[UR10][R22.64] ;  /* 0x0000000a16a07981 */ /* 0x000162000c1e1500 */
[----:B------:R-:W-:-:S03]  /*51a0*/  IMAD.WIDE R16, R12, 0x2, R200 ;  /* 0x000000020c107825 */ /* 0x000fc600078e02c8 */
[----:B------:R-:W5:Y:S04]  /*51b0*/  LDL.64 R202, [R1+0x2c0] ;  /* 0x0002c00001ca7983 */ /* 0x000f680000100a00 */
[----:B------:R-:W5:Y:S01]  /*51c0*/  LDL.64 R200, [R1+0x2b8] ;  /* 0x0002b80001c87983 */ /* 0x000f620000100a00 */
[----:B0-----:R-:W-:-:S03]  /*51d0*/  IMAD.WIDE R22, R12, 0x2, R174 ;  /* 0x000000020c167825 */ /* 0x001fc600078e02ae */
[----:B------:R-:W5:Y:S04]  /*51e0*/  LDL.64 R174, [R1+0x2d0] ;  /* 0x0002d00001ae7983 */ /* 0x000f680000100a00 */
[----:B------:R-:W5:Y:S04]  /*51f0*/  LDG.E.U16 R26, desc[UR10][R22.64] ;  /* 0x0000000a161a7981 */ /* 0x000f68000c1e1500 */
[----:B------:R-:W5:Y:S04]  /*5200*/  LDG.E.U16 R31, desc[UR10][R20.64] ;  /* 0x0000000a141f7981 */ /* 0x000f68000c1e1500 */
[----:B------:R0:W5:Y:S02]  /*5210*/  LDG.E.U16 R22, desc[UR10][R18.64] ;  /* 0x0000000a12167981 */ /* 0x000164000c1e1500 */
[----:B0-----:R-:W-:-:S02]  /*5220*/  IMAD.WIDE R18, R12, 0x2, R178 ;  /* 0x000000020c127825 */ /* 0x001fc400078e02b2 */
[----:B------:R-:W5:Y:S02]  /*5230*/  LDL.64 R178, [R1+0x2a8] ;  /* 0x0002a80001b27983 */ /* 0x000f640000100a00 */
[C---:B------:R-:W-:Y:S02]  /*5240*/  IMAD.WIDE R20, R12.reuse, 0x2, R204 ;  /* 0x000000020c147825 */ /* 0x040fe400078e02cc */
[----:B------:R-:W5:Y:S01]  /*5250*/  LDG.E.U16 R19, desc[UR10][R18.64] ;  /* 0x0000000a12137981 */ /* 0x000f62000c1e1500 */
[----:B------:R-:W0:Y:S03]  /*5260*/  LDC R205, c[0x0][0x3c4] ;  /* 0x0000f100ffcd7b82 */ /* 0x000e260000000800 */
[----:B------:R-:W5:Y:S01]  /*5270*/  LDG.E.U16 R23, desc[UR10][R20.64] ;  /* 0x0000000a14177981 */ /* 0x000f62000c1e1500 */
[----:B------:R-:W-:-:S05]  /*5280*/  IMAD.WIDE R172, R12, 0x2, R172 ;  /* 0x000000020cac7825 */ /* 0x000fca00078e02ac */
[----:B------:R-:W5:Y:S04]  /*5290*/  LDG.E.U16 R18, desc[UR10][R172.64] ;  /* 0x0000000aac127981 */ /* 0x000f68000c1e1500 */
[----:B------:R1:W5:Y:S04]  /*52a0*/  LDG.E.U16 R20, desc[UR10][R14.64] ;  /* 0x0000000a0e147981 */ /* 0x000368000c1e1500 */
[----:B------:R1:W5:Y:S02]  /*52b0*/  LDG.E.U16 R21, desc[UR10][R16.64] ;  /* 0x0000000a10157981 */ /* 0x000364000c1e1500 */
[----:B-1----:R-:W-:-:S02]  /*52c0*/  IMAD.WIDE R14, R12, 0x2, R194 ;  /* 0x000000020c0e7825 */ /* 0x002fc400078e02c2 */
[----:B------:R-:W5:Y:S02]  /*52d0*/  LDL.64 R194, [R1+0x280] ;  /* 0x0002800001c27983 */ /* 0x000f640000100a00 */
[C---:B------:R-:W-:Y:S02]  /*52e0*/  IMAD.WIDE R16, R12.reuse, 0x2, R196 ;  /* 0x000000020c107825 */ /* 0x040fe400078e02c4 */
[----:B------:R-:W5:Y:S02]  /*52f0*/  LDL.64 R196, [R1+0x288] ;  /* 0x0002880001c47983 */ /* 0x000f640000100a00 */
[C---:B------:R-:W-:Y:S02]  /*5300*/  IMAD.WIDE R172, R12.reuse, 0x2, R180 ;  /* 0x000000020cac7825 */ /* 0x040fe400078e02b4 */
[----:B------:R-:W5:Y:S04]  /*5310*/  LDG.E.U16 R15, desc[UR10][R14.64] ;  /* 0x0000000a0e0f7981 */ /* 0x000f68000c1e1500 */
[----:B------:R-:W5:Y:S04]  /*5320*/  LDG.E.U16 R17, desc[UR10][R16.64] ;  /* 0x0000000a10117981 */ /* 0x000f68000c1e1500 */
[----:B------:R-:W5:Y:S01]  /*5330*/  LDL.64 R180, [R1+0x270] ;  /* 0x0002700001b47983 */ /* 0x000f620000100a00 */
[----:B------:R-:W-:-:S03]  /*5340*/  IMAD.WIDE R162, R12, 0x2, R162 ;  /* 0x000000020ca27825 */ /* 0x000fc600078e02a2 */
[----:B------:R-:W5:Y:S04]  /*5350*/  LDG.E.U16 R3, desc[UR10][R172.64] ;  /* 0x0000000aac037981 */ /* 0x000f68000c1e1500 */
[----:B------:R-:W5:Y:S01]  /*5360*/  LDG.E.U16 R162, desc[UR10][R162.64] ;  /* 0x0000000aa2a27981 */ /* 0x000f62000c1e1500 */
[----:B--2---:R-:W-:-:S04]  /*5370*/  IMAD.WIDE R176, R12, 0x2, R176 ;  /* 0x000000020cb07825 */ /* 0x004fc800078e02b0 */
[C---:B----4-:R-:W-:Y:S01]  /*5380*/  IMAD.WIDE R164, R12.reuse, 0x2, R164 ;  /* 0x000000020ca47825 */ /* 0x050fe200078e02a4 */
[----:B------:R3:W2:Y:S04]  /*5390*/  LDG.E.U16 R14, desc[UR10][R176.64] ;  /* 0x0000000ab00e7981 */ /* 0x0006a8000c1e1500 */
[----:B------:R5:W4:Y:S01]  /*53a0*/  LDG.E.U16 R16, desc[UR10][R164.64] ;  /* 0x0000000aa4107981 */ /* 0x000b22000c1e1500 */
[----:B---3--:R-:W-:-:S03]  /*53b0*/  IMAD.WIDE R176, R12, 0x2, R198 ;  /* 0x000000020cb07825 */ /* 0x008fc600078e02c6 */
[----:B------:R-:W3:Y:S04]  /*53c0*/  LDL.64 R198, [R1+0x248] ;  /* 0x0002480001c67983 */ /* 0x000ee80000100a00 */
[----:B------:R-:W2:Y:S01]  /*53d0*/  LDG.E.U16 R177, desc[UR10][R176.64] ;  /* 0x0000000ab0b17981 */ /* 0x000ea2000c1e1500 */
[----:B-----5:R-:W-:-:S04]  /*53e0*/  IMAD.WIDE R164, R12, 0x2, R202 ;  /* 0x000000020ca47825 */ /* 0x020fc800078e02ca */
[C---:B------:R-:W-:Y:S01]  /*53f0*/  IMAD.WIDE R202, R12.reuse, 0x2, R200 ;  /* 0x000000020cca7825 */ /* 0x040fe200078e02c8 */
[----:B------:R1:W5:Y:S03]  /*5400*/  LDG.E.U16 R170, desc[UR10][R164.64] ;  /* 0x0000000aa4aa7981 */ /* 0x000366000c1e1500 */
[C---:B------:R-:W-:Y:S01]  /*5410*/  IMAD.WIDE R174, R12.reuse, 0x2, R174 ;  /* 0x000000020cae7825 */ /* 0x040fe200078e02ae */
[----:B------:R-:W2:Y:S04]  /*5420*/  LDL.64 R200, [R1+0x260] ;  /* 0x0002600001c87983 */ /* 0x000ea80000100a00 */
[----:B------:R0:W4:Y:S01]  /*5430*/  LDG.E.U16 R4, desc[UR10][R174.64] ;  /* 0x0000000aae047981 */ /* 0x000122000c1e1500 */
[----:B-1----:R-:W-:-:S03]  /*5440*/  IMAD.WIDE R164, R12, 0x2, R218 ;  /* 0x000000020ca47825 */ /* 0x002fc600078e02da */
[----:B------:R-:W4:Y:S01]  /*5450*/  LDL.64 R218, [R1+0x238] ;  /* 0x0002380001da7983 */ /* 0x000f220000100a00 */
[----:B------:R-:W-:-:S03]  /*5460*/  IMAD.WIDE R178, R12, 0x2, R178 ;  /* 0x000000020cb27825 */ /* 0x000fc600078e02b2 */
[----:B------:R-:W4:Y:S01]  /*5470*/  LDG.E.U16 R202, desc[UR10][R202.64] ;  /* 0x0000000acaca7981 */ /* 0x000f22000c1e1500 */
[----:B0-----:R-:W-:-:S03]  /*5480*/  IMAD.WIDE R174, R12, 0x2, R220 ;  /* 0x000000020cae7825 */ /* 0x001fc600078e02dc */
[----:B------:R0:W4:Y:S04]  /*5490*/  LDG.E.U16 R176, desc[UR10][R178.64] ;  /* 0x0000000ab2b07981 */ /* 0x000128000c1e1500 */
[----:B------:R-:W4:Y:S04]  /*54a0*/  LDL.64 R220, [R1+0x240] ;  /* 0x0002400001dc7983 */ /* 0x000f280000100a00 */
[----:B------:R-:W5:Y:S01]  /*54b0*/  LDG.E.U16 R175, desc[UR10][R174.64] ;  /* 0x0000000aaeaf7981 */ /* 0x000f62000c1e1500 */
[----:B0-----:R-:W-:-:S03]  /*54c0*/  IMAD.WIDE R178, R12, 0x2, R210 ;  /* 0x000000020cb27825 */ /* 0x001fc600078e02d2 */
[----:B------:R-:W5:Y:S04]  /*54d0*/  LDL.64 R210, [R1+0x228] ;  /* 0x0002280001d27983 */ /* 0x000f680000100a00 */
[----:B------:R0:W5:Y:S04]  /*54e0*/  LDG.E.U16 R163, desc[UR10][R178.64] ;  /* 0x0000000ab2a37981 */ /* 0x000168000c1e1500 */
[----:B------:R1:W5:Y:S01]  /*54f0*/  LDG.E.U16 R174, desc[UR10][R164.64] ;  /* 0x0000000aa4ae7981 */ /* 0x000362000c1e1500 */
[----:B0-----:R-:W-:-:S03]  /*5500*/  IMAD.WIDE R178, R12, 0x2, R208 ;  /* 0x000000020cb27825 */ /* 0x001fc600078e02d0 */
[----:B------:R-:W5:Y:S01]  /*5510*/  LDL.64 R208, [R1+0x230] ;  /* 0x0002300001d07983 */ /* 0x000f620000100a00 */
[----:B-1----:R-:W-:-:S03]  /*5520*/  IMAD.WIDE R164, R12, 0x2, R212 ;  /* 0x000000020ca47825 */ /* 0x002fc600078e02d4 */
[----:B------:R-:W5:Y:S01]  /*5530*/  LDL.64 R212, [R1+0x220] ;  /* 0x0002200001d47983 */ /* 0x000f620000100a00 */
[----:B------:R-:W-:-:S03]  /*5540*/  IMAD.WIDE R172, R12, 0x2, R216 ;  /* 0x000000020cac7825 */ /* 0x000fc600078e02d8 */
[----:B------:R-:W5:Y:S01]  /*5550*/  LDG.E.U16 R165, desc[UR10][R164.64] ;  /* 0x0000000aa4a57981 */ /* 0x000f62000c1e1500 */
[----:B------:R-:W-:-:S03]  /*5560*/  IMAD.WIDE R196, R12, 0x2, R196 ;  /* 0x000000020cc47825 */ /* 0x000fc600078e02c4 */
[----:B------:R-:W5:Y:S01]  /*5570*/  LDG.E.U16 R172, desc[UR10][R172.64] ;  /* 0x0000000aacac7981 */ /* 0x000f62000c1e1500 */
[----:B------:R-:W-:-:S03]  /*5580*/  IMAD.WIDE R194, R12, 0x2, R194 ;  /* 0x000000020cc27825 */ /* 0x000fc600078e02c2 */
[----:B------:R-:W5:Y:S01]  /*5590*/  LDL.64 R216, [R1+0x218] ;  /* 0x0002180001d87983 */ /* 0x000f620000100a00 */
[----:B------:R-:W-:-:S03]  /*55a0*/  IMAD.WIDE R180, R12, 0x2, R180 ;  /* 0x000000020cb47825 */ /* 0x000fc600078e02b4 */
[----:B------:R0:W5:Y:S04]  /*55b0*/  LDG.E.U16 R30, desc[UR10][R194.64] ;  /* 0x0000000ac21e7981 */ /* 0x000168000c1e1500 */
[----:B------:R-:W5:Y:S04]  /*55c0*/  LDG.E.U16 R173, desc[UR10][R196.64] ;  /* 0x0000000ac4ad7981 */ /* 0x000f68000c1e1500 */
[----:B------:R1:W5:Y:S01]  /*55d0*/  LDG.E.U16 R164, desc[UR10][R180.64] ;  /* 0x0000000ab4a47981 */ /* 0x000362000c1e1500 */
[----:B0-----:R-:W-:-:S04]  /*55e0*/  IMAD.WIDE R194, R205, 0x2, R182 ;  /* 0x00000002cdc27825 */ /* 0x001fc800078e02b6 */
[----:B------:R-:W-:-:S04]  /*55f0*/  IMAD.WIDE R194, R12, 0x2, R194 ;  /* 0x000000020cc27825 */ /* 0x000fc800078e02c2 */
[C---:B-1----:R-:W-:Y:S01]  /*5600*/  IMAD.WIDE R180, R12.reuse, 0x2, R206 ;  /* 0x000000020cb47825 */ /* 0x042fe200078e02ce */
[----:B------:R-:W5:Y:S03]  /*5610*/  LDG.E.U16 R204, desc[UR10][R194.64] ;  /* 0x0000000ac2cc7981 */ /* 0x000f66000c1e1500 */
[----:B------:R-:W-:Y:S02]  /*5620*/  IMAD.SHL.U32 R206, R205, 0x2, RZ ;  /* 0x00000002cdce7824 */ /* 0x000fe400078e00ff */
[----:B---3--:R-:W-:-:S04]  /*5630*/  IMAD.WIDE R196, R12, 0x2, R198 ;  /* 0x000000020cc47825 */ /* 0x008fc800078e02c6 */
[----:B------:R-:W-:Y:S01]  /*5640*/  IMAD.WIDE R198, R205, 0x2, R184 ;  /* 0x00000002cdc67825 */ /* 0x000fe200078e02b8 */
[----:B------:R0:W3:Y:S03]  /*5650*/  LDG.E.U16 R203, desc[UR10][R196.64] ;  /* 0x0000000ac4cb7981 */ /* 0x0000e6000c1e1500 */
[----:B------:R-:W-:-:S04]  /*5660*/  IMAD.WIDE R198, R12, 0x2, R198 ;  /* 0x000000020cc67825 */ /* 0x000fc800078e02c6 */
[----:B--2---:R-:W-:-:S04]  /*5670*/  IMAD.WIDE R200, R12, 0x2, R200 ;  /* 0x000000020cc87825 */ /* 0x004fc800078e02c8 */
[C---:B0-----:R-:W-:Y:S01]  /*5680*/  IMAD.WIDE R196, R205.reuse, 0x2, R188 ;  /* 0x00000002cdc47825 */ /* 0x041fe200078e02bc */
[----:B------:R-:W2:Y:S03]  /*5690*/  LDG.E.U16 R168, desc[UR10][R200.64] ;  /* 0x0000000ac8a87981 */ /* 0x000ea6000c1e1500 */
[----:B------:R-:W-:Y:S01]  /*56a0*/  IMAD.WIDE R194, R12, 0x2, R196 ;  /* 0x000000020cc27825 */ /* 0x000fe200078e02c4 */
[----:B------:R-:W2:Y:S03]  /*56b0*/  LDG.E.U16 R200, desc[UR10][R178.64] ;  /* 0x0000000ab2c87981 */ /* 0x000ea6000c1e1500 */
[----:B------:R-:W-:Y:S01]  /*56c0*/  IMAD.WIDE R196, R206, 0x2, R184 ;  /* 0x00000002cec47825 */ /* 0x000fe200078e02b8 */
[----:B------:R0:W2:Y:S04]  /*56d0*/  LDG.E.U16 R201, desc[UR10][R180.64] ;  /* 0x0000000ab4c97981 */ /* 0x0000a8000c1e1500 */
[----:B------:R-:W2:Y:S01]  /*56e0*/  LDG.E.U16 R194, desc[UR10][R194.64] ;  /* 0x0000000ac2c27981 */ /* 0x000ea2000c1e1500 */
[----:B0-----:R-:W-:-:S03]  /*56f0*/  IMAD.WIDE R180, R205, 0x2, R186 ;  /* 0x00000002cdb47825 */ /* 0x001fc600078e02ba */
[----:B------:R0:W2:Y:S01]  /*5700*/  LDG.E.U16 R205, desc[UR10][R198.64] ;  /* 0x0000000ac6cd7981 */ /* 0x0000a2000c1e1500 */
[----:B----4-:R-:W-:-:S03]  /*5710*/  IMAD.WIDE R178, R12, 0x2, R220 ;  /* 0x000000020cb27825 */ /* 0x010fc600078e02dc */
[----:B------:R-:W4:Y:S01]  /*5720*/  LDL.64 R220, [R1+0x1d0] ;  /* 0x0001d00001dc7983 */ /* 0x000f220000100a00 */
[----:B0-----:R-:W-:-:S03]  /*5730*/  IMAD.WIDE R198, R206, 0x2, R182 ;  /* 0x00000002cec67825 */ /* 0x001fc600078e02b6 */
[----:B------:R0:W2:Y:S02]  /*5740*/  LDG.E.U16 R206, desc[UR10][R178.64] ;  /* 0x0000000ab2ce7981 */ /* 0x0000a4000c1e1500 */
[C---:B0-----:R-:W-:Y:S02]  /*5750*/  IMAD.WIDE R178, R12.reuse, 0x2, R218 ;  /* 0x000000020cb27825 */ /* 0x041fe400078e02da */
[----:B------:R-:W2:Y:S02]  /*5760*/  LDL.64 R218, [R1+0x210] ;  /* 0x0002100001da7983 */ /* 0x000ea40000100a00 */
[C---:B------:R-:W-:Y:S02]  /*5770*/  IMAD.WIDE R180, R12.reuse, 0x2, R180 ;  /* 0x000000020cb47825 */ /* 0x040fe400078e02b4 */
[----:B------:R5:W3:Y:S04]  /*5780*/  LDG.E.U16 R195, desc[UR10][R178.64] ;  /* 0x0000000ab2c37981 */ /* 0x000ae8000c1e1500 */
[----:B------:R0:W3:Y:S01]  /*5790*/  LDG.E.U16 R207, desc[UR10][R180.64] ;  /* 0x0000000ab4cf7981 */ /* 0x0000e2000c1e1500 */
[----:B-----5:R-:W-:-:S03]  /*57a0*/  IMAD.WIDE R178, R12, 0x2, R210 ;  /* 0x000000020cb27825 */ /* 0x020fc600078e02d2 */
[----:B------:R-:W5:Y:S01]  /*57b0*/  LDL.64 R210, [R1+0x200] ;  /* 0x0002000001d27983 */ /* 0x000f620000100a00 */
[----:B0-----:R-:W-:-:S05]  /*57c0*/  IMAD.WIDE R180, R12, 0x2, R208 ;  /* 0x000000020cb47825 */ /* 0x001fca00078e02d0 */
[----:B------:R0:W3:Y:S02]  /*57d0*/  LDG.E.U16 R208, desc[UR10][R180.64] ;  /* 0x0000000ab4d07981 */ /* 0x0000e4000c1e1500 */
[C---:B0-----:R-:W-:Y:S02]  /*57e0*/  IMAD.WIDE R180, R12.reuse, 0x2, R212 ;  /* 0x000000020cb47825 */ /* 0x041fe400078e02d4 */
[----:B------:R-:W3:Y:S02]  /*57f0*/  LDL.64 R212, [R1+0x1f0] ;  /* 0x0001f00001d47983 */ /* 0x000ee40000100a00 */
[C---:B------:R-:W-:Y:S02]  /*5800*/  IMAD.WIDE R196, R12.reuse, 0x2, R196 ;  /* 0x000000020cc47825 */ /* 0x040fe400078e02c4 */
[----:B------:R-:W3:Y:S04]  /*5810*/  LDG.E.U16 R180, desc[UR10][R180.64] ;  /* 0x0000000ab4b47981 */ /* 0x000ee8000c1e1500 */
[----:B------:R-:W3:Y:S04]  /*5820*/  LDG.E.U16 R196, desc[UR10][R196.64] ;  /* 0x0000000ac4c47981 */ /* 0x000ee8000c1e1500 */
[----:B------:R0:W3:Y:S02]  /*5830*/  LDG.E.U16 R197, desc[UR10][R178.64] ;  /* 0x0000000ab2c57981 */ /* 0x0000e4000c1e1500 */
[----:B0-----:R-:W-:-:S02]  /*5840*/  IMAD.WIDE R178, R12, 0x2, R216 ;  /* 0x000000020cb27825 */ /* 0x001fc400078e02d8 */
[----:B------:R-:W3:Y:S04]  /*5850*/  LDL.64 R216, [R1+0x1d8] ;  /* 0x0001d80001d87983 */ /* 0x000ee80000100a00 */
[----:B------:R2:W3:Y:S02]  /*5860*/  LDG.E.U16 R181, desc[UR10][R178.64] ;  /* 0x0000000ab2b57981 */ /* 0x0004e4000c1e1500 */
[C---:B--2---:R-:W-:Y:S02]  /*5870*/  IMAD.WIDE R178, R12.reuse, 0x2, R218 ;  /* 0x000000020cb27825 */ /* 0x044fe400078e02da */
[----:B------:R-:W2:Y:S02]  /*5880*/  LDL.64 R218, [R1+0x1c8] ;  /* 0x0001c80001da7983 */ /* 0x000ea40000100a00 */
[----:B------:R-:W-:-:S06]  /*5890*/  IMAD.WIDE R198, R12, 0x2, R198 ;  /* 0x000000020cc67825 */ /* 0x000fcc00078e02c6 */
[----:B------:R-:W2:Y:S04]  /*58a0*/  LDG.E.U16 R198, desc[UR10][R198.64] ;  /* 0x0000000ac6c67981 */ /* 0x000ea8000c1e1500 */
[----:B------:R0:W2:Y:S02]  /*58b0*/  LDG.E.U16 R199, desc[UR10][R178.64] ;  /* 0x0000000ab2c77981 */ /* 0x0000a4000c1e1500 */
[C---:B0-----:R-:W-:Y:S01]  /*58c0*/  IMAD.WIDE R178, R12.reuse, 0x2, R236 ;  /* 0x000000020cb27825 */ /* 0x041fe200078e02ec */
[----:B------:R-:W-:Y:S01]  /*58d0*/  LOP3.LUT R245, R247, 0x20, RZ, 0xc0, !PT ;  /* 0x00000020f7f57812 */ /* 0x000fe200078ec0ff */
[----:B------:R-:W2:Y:S04]  /*58e0*/  LDL.64 R236, [R1+0x190] ;  /* 0x0001900001ec7983 */ /* 0x000ea80000100a00 */
[----:B------:R5:W2:Y:S02]  /*58f0*/  LDG.E.U16 R209, desc[UR10][R178.64] ;  /* 0x0000000ab2d17981 */ /* 0x000aa4000c1e1500 */
[----:B-----5:R-:W-:-:S05]  /*5900*/  IMAD.WIDE R178, R12, 0x2, R210 ;  /* 0x000000020cb27825 */ /* 0x020fca00078e02d2 */
[----:B------:R0:W5:Y:S02]  /*5910*/  LDG.E.U16 R210, desc[UR10][R178.64] ;  /* 0x0000000ab2d27981 */ /* 0x000164000c1e1500 */
[C---:B0-----:R-:W-:Y:S02]  /*5920*/  IMAD.WIDE R178, R12.reuse, 0x2, R232 ;  /* 0x000000020cb27825 */ /* 0x041fe400078e02e8 */
[----:B------:R-:W5:Y:S04]  /*5930*/  LDL.64 R232, [R1+0x188] ;  /* 0x0001880001e87983 */ /* 0x000f680000100a00 */
[----:B------:R3:W5:Y:S02]  /*5940*/  LDG.E.U16 R211, desc[UR10][R178.64] ;  /* 0x0000000ab2d37981 */ /* 0x000764000c1e1500 */
[----:B---3--:R-:W-:-:S05]  /*5950*/  IMAD.WIDE R178, R12, 0x2, R212 ;  /* 0x000000020cb27825 */ /* 0x008fca00078e02d4 */
[----:B------:R0:W3:Y:S02]  /*5960*/  LDG.E.U16 R212, desc[UR10][R178.64] ;  /* 0x0000000ab2d47981 */ /* 0x0000e4000c1e1500 */
[C---:B0-----:R-:W-:Y:S02]  /*5970*/  IMAD.WIDE R178, R12.reuse, 0x2, R228 ;  /* 0x000000020cb27825 */ /* 0x041fe400078e02e4 */
[----:B------:R-:W3:Y:S04]  /*5980*/  LDL.64 R228, [R1+0x180] ;  /* 0x0001800001e47983 */ /* 0x000ee80000100a00 */
[----:B------:R0:W3:Y:S02]  /*5990*/  LDG.E.U16 R213, desc[UR10][R178.64] ;  /* 0x0000000ab2d57981 */ /* 0x0000e4000c1e1500 */
[----:B0-----:R-:W-:-:S02]  /*59a0*/  IMAD.WIDE R178, R12, 0x2, R224 ;  /* 0x000000020cb27825 */ /* 0x001fc400078e02e0 */
[----:B------:R-:W3:Y:S04]  /*59b0*/  LDL.64 R224, [R1+0x178] ;  /* 0x0001780001e07983 */ /* 0x000ee80000100a00 */
[----:B------:R0:W3:Y:S02]  /*59c0*/  LDG.E.U16 R214, desc[UR10][R178.64] ;  /* 0x0000000ab2d67981 */ /* 0x0000e4000c1e1500 */
[----:B0-----:R-:W-:-:S05]  /*59d0*/  IMAD.WIDE R178, R12, 0x2, R216 ;  /* 0x000000020cb27825 */ /* 0x001fca00078e02d8 */
[----:B------:R4:W3:Y:S02]  /*59e0*/  LDG.E.U16 R216, desc[UR10][R178.64] ;  /* 0x0000000ab2d87981 */ /* 0x0008e4000c1e1500 */
[C---:B----4-:R-:W-:Y:S02]  /*59f0*/  IMAD.WIDE R178, R12.reuse, 0x2, R220 ;  /* 0x000000020cb27825 */ /* 0x050fe400078e02dc */
[----:B------:R-:W4:Y:S04]  /*5a00*/  LDL.64 R220, [R1+0x170] ;  /* 0x0001700001dc7983 */ /* 0x000f280000100a00 */
[----:B------:R2:W3:Y:S02]  /*5a10*/  LDG.E.U16 R217, desc[UR10][R178.64] ;  /* 0x0000000ab2d97981 */ /* 0x0004e4000c1e1500 */
[----:B--2---:R-:W-:-:S06]  /*5a20*/  IMAD.WIDE R178, R12, 0x2, R218 ;  /* 0x000000020cb27825 */ /* 0x004fcc00078e02da */
[----:B------:R0:W2:Y:S02]  /*5a30*/  LDG.E.U16 R178, desc[UR10][R178.64] ;  /* 0x0000000ab2b27981 */ /* 0x0000a4000c1e1500 */
[----:B0-----:R-:W0:Y:S02]  /*5a40*/  S2R R179, SR_TID.X ;  /* 0x0000000000b37919 */ /* 0x001e240000002100 */
[----:B0-----:R-:W-:-:S04]  /*5a50*/  LOP3.LUT R179, R179, 0x7f, RZ, 0xc0, !PT ;  /* 0x0000007fb3b37812 */ /* 0x001fc800078ec0ff */
[----:B------:R-:W-:Y:S01]  /*5a60*/  SHF.L.U32 R179, R179, 0x1, RZ ;  /* 0x00000001b3b37819 */ /* 0x000fe200000006ff */
[----:B------:R-:W-:Y:S06]  /*5a70*/  BAR.SYNC.DEFER_BLOCKING 0x0 ;  /* 0x0000000000007b1d */ /* 0x000fec0000010000 */
[----:B------:R0:W-:Y:S04]  /*5a80*/  STS.U16 [R179+UR6+0x8100], R0 ;  /* 0x00810000b3007988 */ /* 0x0001e80008000406 */
[----:B------:R1:W-:Y:S01]  /*5a90*/  STS.U16 [R179+UR6+0x8200], R2 ;  /* 0x00820002b3007988 */ /* 0x0003e20008000406 */
[----:B0-----:R-:W-:-:S03]  /*5aa0*/  LOP3.LUT R0, R179, 0x10, RZ, 0x3c, !PT ;  /* 0x00000010b3007812 */ /* 0x001fc600078e3cff */
[----:B------:R-:W-:Y:S01]  /*5ab0*/  STS.U16 [R179+UR6+0x8000], R171 ;  /* 0x008000abb3007988 */ /* 0x000fe20008000406 */
[----:B-1----:R-:W-:-:S03]  /*5ac0*/  IMAD.SHL.U32 R2, R247, 0x8, RZ ;  /* 0x00000008f7027824 */ /* 0x002fc600078e00ff */
[----:B------:R0:W-:Y:S04]  /*5ad0*/  STS.U16 [R179+UR6+0x8300], R169 ;  /* 0x008300a9b3007988 */ /* 0x0001e80008000406 */
[----:B------:R-:W-:Y:S04]  /*5ae0*/  STS.U16 [R179+UR6+0xa000], R170 ;  /* 0x00a000aab3007988 */ /* 0x000fe80008000406 */
[----:B------:R-:W-:Y:S04]  /*5af0*/  STS.U16 [R179+UR6+0xa100], R202 ;  /* 0x00a100cab3007988 */ /* 0x000fe80008000406 */
[----:B------:R-:W-:Y:S04]  /*5b00*/  STS.U16 [R179+UR6+0xa200], R177 ;  /* 0x00a200b1b3007988 */ /* 0x000fe80008000406 */
[----:B------:R-:W-:Y:S01]  /*5b10*/  STS.U16 [R179+UR6+0xa300], R176 ;  /* 0x00a300b0b3007988 */ /* 0x000fe20008000406 */
[----:B------:R-:W-:-:S03]  /*5b20*/  LOP3.LUT R2, R2, 0x30, RZ, 0xc0, !PT ;  /* 0x0000003002027812 */ /* 0x000fc600078ec0ff */
[----:B------:R-:W-:Y:S04]  /*5b30*/  STS.U16 [R0+UR6+0x8400], R204 ;  /* 0x008400cc00007988 */ /* 0x000fe80008000406 */
[----:B------:R1:W-:Y:S04]  /*5b40*/  STS.U16 [R0+UR6+0x8500], R205 ;  /* 0x008500cd00007988 */ /* 0x0003e80008000406 */
[----:B------:R-:W-:Y:S04]  /*5b50*/  STS.U16 [R0+UR6+0x8600], R207 ;  /* 0x008600cf00007988 */ /* 0x000fe80008000406 */
[----:B------:R-:W-:Y:S04]  /*5b60*/  STS.U16 [R0+UR6+0x8700], R194 ;  /* 0x008700c200007988 */ /* 0x000fe80008000406 */
[----:B------:R-:W-:Y:S04]  /*5b70*/  STS.U16 [R0+UR6+0xa400], R175 ;  /* 0x00a400af00007988 */ /* 0x000fe80008000406 */
[----:B------:R-:W-:Y:S04]  /*5b80*/  STS.U16 [R0+UR6+0xa500], R174 ;  /* 0x00a500ae00007988 */ /* 0x000fe80008000406 */
[----:B------:R-:W-:Y:S04]  /*5b90*/  STS.U16 [R0+UR6+0xa600], R172 ;  /* 0x00a600ac00007988 */ /* 0x000fe80008000406 */
[----:B------:R5:W-:Y:S01]  /*5ba0*/  STS.U16 [R0+UR6+0xa700], R173 ;  /* 0x00a700ad00007988 */ /* 0x000be20008000406 */
[C---:B0-----:R-:W-:Y:S01]  /*5bb0*/  IMAD.SHL.U32 R169, R247.reuse, 0x2, RZ ;  /* 0x00000002f7a97824 */ /* 0x041fe200078e00ff */
[----:B------:R-:W-:-:S02]  /*5bc0*/  LOP3.LUT R171, R247, 0x20, RZ, 0xc0, !PT ;  /* 0x00000020f7ab7812 */ /* 0x000fc400078ec0ff */
[----:B-1----:R-:W4:Y:S01]  /*5bd0*/  LDL.64 R204, [R1+0x1a8] ;  /* 0x0001a80001cc7983 */ /* 0x002f220000100a00 */
[----:B-----5:R-:W-:-:S04]  /*5be0*/  LOP3.LUT R0, R247, 0x7, RZ, 0xc0, !PT ;  /* 0x00000007f7007812 */ /* 0x020fc800078ec0ff */
[C---:B------:R-:W-:Y:S01]  /*5bf0*/  LEA R2, R0.reuse, R2, 0x6 ;  /* 0x0000000200027211 */ /* 0x040fe200078e30ff */
[----:B------:R-:W-:-:S03]  /*5c00*/  IMAD.SHL.U32 R170, R0, 0x10, RZ ;  /* 0x0000001000aa7824 */ /* 0x000fc600078e00ff */
[--C-:B------:R-:W-:Y:S02]  /*5c10*/  LOP3.LUT R2, R2, 0x10, R169.reuse, 0x78, !PT ;  /* 0x0000001002027812 */ /* 0x100fe400078e78a9 */
[----:B------:R-:W-:Y:S02]  /*5c20*/  LOP3.LUT R170, R170, 0x30, R169, 0x78, !PT ;  /* 0x00000030aaaa7812 */ /* 0x000fe400078e78a9 */
[----:B------:R-:W-:-:S05]  /*5c30*/  LOP3.LUT R169, R179, 0x20, RZ, 0x3c, !PT ;  /* 0x00000020b3a97812 */ /* 0x000fca00078e3cff */
[----:B------:R0:W-:Y:S04]  /*5c40*/  STS.U16 [R169+UR6+0x8b00], R166 ;  /* 0x008b00a6a9007988 */ /* 0x0001e80008000406 */
[----:B------:R1:W-:Y:S01]  /*5c50*/  STS.U16 [R169+UR6+0xa800], R30 ;  /* 0x00a8001ea9007988 */ /* 0x0003e20008000406 */
[----:B0-----:R-:W-:-:S03]  /*5c60*/  LOP3.LUT R166, R179, 0x30, RZ, 0x3c, !PT ;  /* 0x00000030b3a67812 */ /* 0x001fc600078e3cff */
[----:B------:R-:W-:Y:S01]  /*5c70*/  STS.U16 [R169+UR6+0x8800], R198 ;  /* 0x008800c6a9007988 */ /* 0x000fe20008000406 */
[----:B-1----:R-:W-:-:S03]  /*5c80*/  LOP3.LUT R30, R179, 0x40, RZ, 0x3c, !PT ;  /* 0x00000040b31e7812 */ /* 0x002fc600078e3cff */
        /* <DEDUP_REMOVED lines=13> */
[----:B------:R0:W-:Y:S04]  /*5d60*/  STS.U16 [R30+UR6+0x9300], R26 ;  /* 0x0093001a1e007988 */ /* 0x0001e80008000406 */
[----:B------:R-:W-:Y:S01]  /*5d70*/  STS.U16 [R30+UR6+0x9000], R29 ;  /* 0x0090001d1e007988 */ /* 0x000fe20008000406 */
[----:B0-----:R-:W-:-:S03]  /*5d80*/  LOP3.LUT R26, R179, 0x50, RZ, 0x3c, !PT ;  /* 0x00000050b31a7812 */ /* 0x001fc600078e3cff */
[----:B------:R-:W-:Y:S04]  /*5d90*/  STS.U16 [R30+UR6+0x9100], R28 ;  /* 0x0091001c1e007988 */ /* 0x000fe80008000406 */
[----:B------:R0:W-:Y:S04]  /*5da0*/  STS.U16 [R30+UR6+0x9200], R27 ;  /* 0x0092001b1e007988 */ /* 0x0001e80008000406 */
[----:B------:R-:W-:Y:S04]  /*5db0*/  STS.U16 [R30+UR6+0xb000], R206 ;  /* 0x00b000ce1e007988 */ /* 0x000fe80008000406 */
[----:B------:R-:W-:Y:S04]  /*5dc0*/  STS.U16 [R30+UR6+0xb100], R195 ;  /* 0x00b100c31e007988 */ /* 0x000fe80008000406 */
[----:B------:R-:W-:Y:S01]  /*5dd0*/  STS.U16 [R30+UR6+0xb200], R208 ;  /* 0x00b200d01e007988 */ /* 0x000fe20008000406 */
[----:B0-----:R-:W-:-:S03]  /*5de0*/  LOP3.LUT R27, R179, 0x70, RZ, 0x3c, !PT ;  /* 0x00000070b31b7812 */ /* 0x001fc600078e3cff */
[----:B------:R0:W-:Y:S04]  /*5df0*/  STS.U16 [R30+UR6+0xb300], R197 ;  /* 0x00b300c51e007988 */ /* 0x0001e80008000406 */
[----:B------:R1:W-:Y:S04]  /*5e00*/  STS.U16 [R26+UR6+0x9700], R20 ;  /* 0x009700141a007988 */ /* 0x0003e80008000406 */
[----:B------:R-:W-:Y:S01]  /*5e10*/  STS.U16 [R26+UR6+0x9400], R23 ;  /* 0x009400171a007988 */ /* 0x000fe20008000406 */
[----:B------:R-:W-:-:S03]  /*5e20*/  IMAD R0, R0, 0x4, R171 ;  /* 0x0000000400007824 */ /* 0x000fc600078e02ab */
[----:B0-----:R-:W5:Y:S01]  /*5e30*/  LDL.64 R196, [R1+0x1c0] ;  /* 0x0001c00001c47983 */ /* 0x001f620000100a00 */
        /* <DEDUP_REMOVED lines=13> */
[----:B---3--:R-:W-:Y:S04]  /*5f10*/  STS.U16 [R20+UR6+0xba00], R212 ;  /* 0x00ba00d414007988 */ /* 0x008fe80008000406 */
[----:B------:R-:W-:Y:S04]  /*5f20*/  STS.U16 [R20+UR6+0xbb00], R213 ;  /* 0x00bb00d514007988 */ /* 0x000fe80008000406 */
[----:B------:R-:W-:Y:S04]  /*5f30*/  STS.U16 [R27+UR6+0x9c00], R15 ;  /* 0x009c000f1b007988 */ /* 0x000fe80008000406 */
[----:B------:R-:W-:Y:S04]  /*5f40*/  STS.U16 [R27+UR6+0x9d00], R14 ;  /* 0x009d000e1b007988 */ /* 0x000fe80008000406 */
[----:B------:R-:W-:Y:S04]  /*5f50*/  STS.U16 [R27+UR6+0x9e00], R4 ;  /* 0x009e00041b007988 */ /* 0x000fe80008000406 */
[----:B------:R0:W-:Y:S04]  /*5f60*/  STS.U16 [R27+UR6+0x9f00], R3 ;  /* 0x009f00031b007988 */ /* 0x0001e80008000406 */
[----:B------:R-:W-:Y:S04]  /*5f70*/  STS.U16 [R27+UR6+0xbc00], R214 ;  /* 0x00bc00d61b007988 */ /* 0x000fe80008000406 */
[----:B------:R-:W-:Y:S04]  /*5f80*/  STS.U16 [R27+UR6+0xbd00], R216 ;  /* 0x00bd00d81b007988 */ /* 0x000fe80008000406 */
[----:B------:R1:W-:Y:S04]  /*5f90*/  STS.U16 [R27+UR6+0xbe00], R217 ;  /* 0x00be00d91b007988 */ /* 0x0003e80008000406 */
[----:B--2---:R-:W-:Y:S01]  /*5fa0*/  STS.U16 [R27+UR6+0xbf00], R178 ;  /* 0x00bf00b21b007988 */ /* 0x004fe20008000406 */
[----:B------:R-:W-:Y:S01]  /*5fb0*/  LOP3.LUT R171, R247, 0x10, RZ, 0xc0, !PT ;  /* 0x00000010f7ab7812 */ /* 0x000fe200078ec0ff */
[----:B------:R-:W-:Y:S01]  /*5fc0*/  IMAD.U32 R0, R0, 0x100, R170 ;  /* 0x0000010000007824 */ /* 0x000fe200078e00aa */
[----:B------:R-:W-:Y:S03]  /*5fd0*/  BAR.SYNC.DEFER_BLOCKING 0x0 ;  /* 0x0000000000007b1d */ /* 0x000fe60000010000 */
[----:B------:R-:W-:-:S05]  /*5fe0*/  IMAD R2, R171, 0x20, R2 ;  /* 0x00000020ab027824 */ /* 0x000fca00078e0202 */
[----:B0-----:R-:W-:Y:S01]  /*5ff0*/  LOP3.LUT R3, R2, 0x20, RZ, 0x3c, !PT ;  /* 0x0000002002037812 */ /* 0x001fe200078e3cff */
[----:B------:R-:W2:Y:S04]  /*6000*/  LDL.64 R206, [R1+0x1b0] ;  /* 0x0001b00001ce7983 */ /* 0x000ea80000100a00 */
[----:B------:R-:W3:Y:S04]  /*6010*/  LDL.64 R194, [R1+0x1b8] ;  /* 0x0001b80001c27983 */ /* 0x000ee80000100a00 */
[----:B------:R-:W2:Y:S01]  /*6020*/  LDL.64 R198, [R1+0x160] ;  /* 0x0001600001c67983 */ /* 0x000ea20000100a00 */
[----:B------:R-:W-:-:S03]  /*6030*/  LOP3.LUT R203, R247, 0x10, RZ, 0xc0, !PT ;  /* 0x00000010f7cb7812 */ /* 0x000fc600078ec0ff */
[----:B------:R-:W2:Y:S04]  /*6040*/  LDL.64 R180, [R1+0x138] ;  /* 0x0001380001b47983 */ /* 0x000ea80000100a00 */
[----:B------:R-:W-:Y:S04]  /*6050*/  LDSM.16.MT88.4 R16, [R2+UR6] ;  /* 0x000000060210783b */ /* 0x000fe80008004200 */
[----:B------:R-:W0:Y:S04]  /*6060*/  LDSM.16.M88.4 R176, [R0+UR6+0x8000] ;  /* 0x0080000600b0783b */ /* 0x000e280008000200 */
[----:B------:R-:W4:Y:S04]  /*6070*/  LDSM.16.MT88.4 R168, [R3+UR6] ;  /* 0x0000000603a8783b */ /* 0x000f280008004200 */
[----:B------:R-:W4:Y:S01]  /*6080*/  LDSM.16.MT88.4 R28, [R2+UR6+0x400] ;  /* 0x00040006021c783b */ /* 0x000f220008004200 */
[----:B------:R-:W-:-:S03]  /*6090*/  LOP3.LUT R4, R0, 0x40, RZ, 0x3c, !PT ;  /* 0x0000004000047812 */ /* 0x000fc600078e3cff */
[----:B------:R-:W4:Y:S04]  /*60a0*/  LDSM.16.MT88.4 R160, [R3+UR6+0x400] ;  /* 0x0004000603a0783b */ /* 0x000f280008004200 */
[----:B------:R-:W-:Y:S04]  /*60b0*/  LDSM.16.MT88.4 R20, [R2+UR6+0x800] ;  /* 0x000800060214783b */ /* 0x000fe80008004200 */
[----:B------:R-:W4:Y:S04]  /*60c0*/  LDSM.16.M88.4 R172, [R4+UR6+0x8000] ;  /* 0x0080000604ac783b */ /* 0x000f280008000200 */
[----:B------:R-:W4:Y:S04]  /*60d0*/  LDSM.16.MT88.4 R164, [R3+UR6+0x800] ;  /* 0x0008000603a4783b */ /* 0x000f280008004200 */
[----:B-1----:R-:W2:Y:S01]  /*60e0*/  LDL.64 R216, [R1+0x168] ;  /* 0x0001680001d87983 */ /* 0x002ea20000100a00 */
[-C--:B0-----:R-:W-:Y:S08]  /*60f0*/  HMMA.16816.F32.BF16 R16, R16, R176.reuse, RZ ;  /* 0x000000b01010723c */ /* 0x081ff000000418ff */
[----:B----4-:R-:W-:-:S12]  /*6100*/  HMMA.16816.F32.BF16 R168, R168, R176, RZ ;  /* 0x000000b0a8a8723c */ /* 0x010fd800000418ff */
[-C--:B------:R-:W-:Y:S01]  /*6110*/  HMMA.16816.F32.BF16 R28, R28, R178.reuse, R16 ;  /* 0x000000b21c1c723c */ /* 0x080fe20000041810 */
[----:B------:R-:W0:Y:S07]  /*6120*/  LDSM.16.MT88.4 R16, [R2+UR6+0xc00] ;  /* 0x000c00060210783b */ /* 0x000e2e0008004200 */
[----:B------:R-:W-:Y:S01]  /*6130*/  HMMA.16816.F32.BF16 R176, R160, R178, R168 ;  /* 0x000000b2a0b0723c */ /* 0x000fe200000418a8 */
[----:B------:R-:W1:Y:S04]  /*6140*/  LDSM.16.MT88.4 R160, [R3+UR6+0xc00] ;  /* 0x000c000603a0783b */ /* 0x000e680008004200 */
[----:B------:R-:W-:Y:S07]  /*6150*/  LDSM.16.M88.4 R168, [R0+UR6+0x8080] ;  /* 0x0080800600a8783b */ /* 0x000fee0008000200 */
[-C--:B------:R-:W-:Y:S01]  /*6160*/  HMMA.16816.F32.BF16 R20, R20, R172.reuse, R28 ;  /* 0x000000ac1414723c */ /* 0x080fe2000004181c */
[----:B------:R-:W4:Y:S07]  /*6170*/  LDSM.16.MT88.4 R28, [R2+UR6+0x1000] ;  /* 0x00100006021c783b */ /* 0x000f2e0008004200 */
[----:B------:R-:W-:Y:S01]  /*6180*/  HMMA.16816.F32.BF16 R164, R164, R172, R176 ;  /* 0x000000aca4a4723c */ /* 0x000fe200000418b0 */
[----:B------:R-:W4:Y:S11]  /*6190*/  LDSM.16.MT88.4 R176, [R3+UR6+0x1000] ;  /* 0x0010000603b0783b */ /* 0x000f360008004200 */
[-C--:B0-----:R-:W-:Y:S01]  /*61a0*/  HMMA.16816.F32.BF16 R16, R16, R174.reuse, R20 ;  /* 0x000000ae1010723c */ /* 0x081fe20000041814 */
[----:B------:R-:W0:Y:S07]  /*61b0*/  LDSM.16.MT88.4 R20, [R2+UR6+0x1400] ;  /* 0x001400060214783b */ /* 0x000e2e0008004200 */
[----:B-1----:R-:W-:Y:S01]  /*61c0*/  HMMA.16816.F32.BF16 R172, R160, R174, R164 ;  /* 0x000000aea0ac723c */ /* 0x002fe200000418a4 */
[----:B------:R-:W1:Y:S04]  /*61d0*/  LDSM.16.MT88.4 R164, [R3+UR6+0x1400] ;  /* 0x0014000603a4783b */ /* 0x000e680008004200 */
[----:B------:R-:W-:Y:S07]  /*61e0*/  LDSM.16.M88.4 R160, [R4+UR6+0x8080] ;  /* 0x0080800604a0783b */ /* 0x000fee0008000200 */
[-C--:B----4-:R-:W-:Y:S01]  /*61f0*/  HMMA.16816.F32.BF16 R28, R28, R168.reuse, R16 ;  /* 0x000000a81c1c723c */ /* 0x090fe20000041810 */
[----:B------:R-:W4:Y:S07]  /*6200*/  LDSM.16.MT88.4 R16, [R2+UR6+0x1800] ;  /* 0x001800060210783b */ /* 0x000f2e0008004200 */
[----:B------:R-:W-:Y:S01]  /*6210*/  HMMA.16816.F32.BF16 R176, R176, R168, R172 ;  /* 0x000000a8b0b0723c */ /* 0x000fe200000418ac */
[----:B------:R-:W4:Y:S11]  /*6220*/  LDSM.16.MT88.4 R172, [R3+UR6+0x1800] ;  /* 0x0018000603ac783b */ /* 0x000f360008004200 */
[-C--:B0-----:R-:W-:Y:S01]  /*6230*/  HMMA.16816.F32.BF16 R20, R20, R170.reuse, R28 ;  /* 0x000000aa1414723c */ /* 0x081fe2000004181c */
[----:B------:R-:W0:Y:S07]  /*6240*/  LDSM.16.MT88.4 R28, [R2+UR6+0x1c00] ;  /* 0x001c0006021c783b */ /* 0x000e2e0008004200 */
[----:B-1----:R-:W-:Y:S01]  /*6250*/  HMMA.16816.F32.BF16 R168, R164, R170, R176 ;  /* 0x000000aaa4a8723c */ /* 0x002fe200000418b0 */
[----:B------:R-:W-:Y:S04]  /*6260*/  LDSM.16.M88.4 R176, [R0+UR6+0x8100] ;  /* 0x0081000600b0783b */ /* 0x000fe80008000200 */
[----:B------:R-:W1:Y:S07]  /*6270*/  LDSM.16.MT88.4 R164, [R3+UR6+0x1c00] ;  /* 0x001c000603a4783b */ /* 0x000e6e0008004200 */
[-C--:B----4-:R-:W-:Y:S01]  /*6280*/  HMMA.16816.F32.BF16 R16, R16, R160.reuse, R20 ;  /* 0x000000a01010723c */ /* 0x090fe20000041814 */
[----:B------:R-:W4:Y:S07]  /*6290*/  LDSM.16.MT88.4 R20, [R2+UR6+0x2000] ;  /* 0x002000060214783b */ /* 0x000f2e0008004200 */
[----:B------:R-:W-:Y:S01]  /*62a0*/  HMMA.16816.F32.BF16 R172, R172, R160, R168 ;  /* 0x000000a0acac723c */ /* 0x000fe200000418a8 */
[----:B------:R-:W5:Y:S11]  /*62b0*/  LDSM.16.MT88.4 R168, [R3+UR6+0x2000] ;  /* 0x0020000603a8783b */ /* 0x000f760008004200 */
[-C--:B0-----:R-:W-:Y:S01]  /*62c0*/  HMMA.16816.F32.BF16 R28, R28, R162.reuse, R16 ;  /* 0x000000a21c1c723c */ /* 0x081fe20000041810 */
[----:B------:R-:W0:Y:S07]  /*62d0*/  LDSM.16.MT88.4 R16, [R2+UR6+0x2400] ;  /* 0x002400060210783b */ /* 0x000e2e0008004200 */
[----:B-1----:R-:W-:Y:S01]  /*62e0*/  HMMA.16816.F32.BF16 R160, R164, R162, R172 ;  /* 0x000000a2a4a0723c */ /* 0x002fe200000418ac */
[----:B------:R-:W-:Y:S04]  /*62f0*/  LDSM.16.MT88.4 R164, [R2+UR6+0x2800] ;  /* 0x0028000602a4783b */ /* 0x000fe80008004200 */
[----:B------:R-:W-:Y:S07]  /*6300*/  LDSM.16.M88.4 R172, [R4+UR6+0x8100] ;  /* 0x0081000604ac783b */ /* 0x000fee0008000200 */
[-C--:B----4-:R-:W-:Y:S01]  /*6310*/  HMMA.16816.F32.BF16 R20, R20, R176.reuse, R28 ;  /* 0x000000b01414723c */ /* 0x090fe2000004181c */
[----:B------:R-:W1:Y:S07]  /*6320*/  LDSM.16.MT88.4 R28, [R3+UR6+0x2400] ;  /* 0x00240006031c783b */ /* 0x000e6e0008004200 */
[----:B-----5:R-:W-:Y:S01]  /*6330*/  HMMA.16816.F32.BF16 R168, R168, R176, R160 ;  /* 0x000000b0a8a8723c */ /* 0x020fe200000418a0 */
[----:B------:R-:W4:Y:S11]  /*6340*/  LDSM.16.MT88.4 R160, [R3+UR6+0x2800] ;  /* 0x0028000603a0783b */ /* 0x000f360008004200 */
[-C--:B0-----:R-:W-:Y:S01]  /*6350*/  HMMA.16816.F32.BF16 R16, R16, R178.reuse, R20 ;  /* 0x000000b21010723c */ /* 0x081fe20000041814 */
[----:B------:R-:W0:Y:S07]  /*6360*/  LDSM.16.MT88.4 R20, [R2+UR6+0x2c00] ;  /* 0x002c00060214783b */ /* 0x000e2e0008004200 */
[----:B-1----:R-:W-:Y:S01]  /*6370*/  HMMA.16816.F32.BF16 R176, R28, R178, R168 ;  /* 0x000000b21cb0723c */ /* 0x002fe200000418a8 */
[----:B------:R-:W1:Y:S04]  /*6380*/  LDSM.16.MT88.4 R28, [R3+UR6+0x2c00] ;  /* 0x002c0006031c783b */ /* 0x000e680008004200 */
[----:B------:R-:W-:Y:S07]  /*6390*/  LDSM.16.MT88.4 R168, [R2+UR6+0x3000] ;  /* 0x0030000602a8783b */ /* 0x000fee0008004200 */
[-C--:B------:R-:W-:Y:S01]  /*63a0*/  HMMA.16816.F32.BF16 R164, R164, R172.reuse, R16 ;  /* 0x000000aca4a4723c */ /* 0x080fe20000041810 */
[----:B------:R-:W5:Y:S07]  /*63b0*/  LDSM.16.M88.4 R16, [R0+UR6+0x8180] ;  /* 0x008180060010783b */ /* 0x000f6e0008000200 */
[----:B----4-:R-:W-:Y:S01]  /*63c0*/  HMMA.16816.F32.BF16 R160, R160, R172, R176 ;  /* 0x000000aca0a0723c */ /* 0x010fe200000418b0 */
[----:B------:R-:W-:Y:S11]  /*63d0*/  LDSM.16.MT88.4 R176, [R2+UR6+0x3400] ;  /* 0x0034000602b0783b */ /* 0x000ff60008004200 */
[-C--:B0-----:R-:W-:Y:S01]  /*63e0*/  HMMA.16816.F32.BF16 R20, R20, R174.reuse, R164 ;  /* 0x000000ae1414723c */ /* 0x081fe200000418a4 */
[----:B------:R-:W0:Y:S07]  /*63f0*/  LDSM.16.MT88.4 R164, [R3+UR6+0x3000] ;  /* 0x0030000603a4783b */ /* 0x000e2e0008004200 */
[----:B-1----:R-:W-:Y:S01]  /*6400*/  HMMA.16816.F32.BF16 R172, R28, R174, R160 ;  /* 0x000000ae1cac723c */ /* 0x002fe200000418a0 */
[----:B------:R-:W-:Y:S04]  /*6410*/  LDSM.16.MT88.4 R28, [R2+UR6+0x3800] ;  /* 0x00380006021c783b */ /* 0x000fe80008004200 */
[----:B------:R-:W-:Y:S07]  /*6420*/  LDSM.16.M88.4 R160, [R4+UR6+0x8180] ;  /* 0x0081800604a0783b */ /* 0x000fee0008000200 */
[-C--:B-----5:R-:W-:Y:S01]  /*6430*/  HMMA.16816.F32.BF16 R168, R168, R16.reuse, R20 ;  /* 0x00000010a8a8723c */ /* 0x0a0fe20000041814 */
[----:B------:R-:W1:Y:S07]  /*6440*/  LDSM.16.MT88.4 R20, [R3+UR6+0x3400] ;  /* 0x003400060314783b */ /* 0x000e6e0008004200 */
[----:B0-----:R-:W-:Y:S01]  /*6450*/  HMMA.16816.F32.BF16 R164, R164, R16, R172 ;  /* 0x00000010a4a4723c */ /* 0x001fe200000418ac */
[----:B------:R-:W0:Y:S11]  /*6460*/  LDSM.16.MT88.4 R172, [R3+UR6+0x3800] ;  /* 0x0038000603ac783b */ /* 0x000e360008004200 */
[-C--:B------:R-:W-:Y:S01]  /*6470*/  HMMA.16816.F32.BF16 R176, R176, R18.reuse, R168 ;  /* 0x00000012b0b0723c */ /* 0x080fe200000418a8 */
[----:B------:R-:W4:Y:S07]  /*6480*/  LDSM.16.MT88.4 R168, [R2+UR6+0x3c00] ;  /* 0x003c000602a8783b */ /* 0x000f2e0008004200 */
[----:B-1----:R-:W-:Y:S01]  /*6490*/  HMMA.16816.F32.BF16 R20, R20, R18, R164 ;  /* 0x000000121414723c */ /* 0x002fe200000418a4 */
[----:B------:R-:W-:Y:S04]  /*64a0*/  LDSM.16.MT88.4 R164, [R2+UR6+0x4000] ;  /* 0x0040000602a4783b */ /* 0x000fe80008004200 */
[----:B------:R-:W1:Y:S07]  /*64b0*/  LDSM.16.M88.4 R16, [R0+UR6+0x8200] ;  /* 0x008200060010783b */ /* 0x000e6e0008000200 */
[-C--:B------:R-:W-:Y:S01]  /*64c0*/  HMMA.16816.F32.BF16 R176, R28, R160.reuse, R176 ;  /* 0x000000a01cb0723c */ /* 0x080fe200000418b0 */
[----:B------:R-:W5:Y:S07]  /*64d0*/  LDSM.16.MT88.4 R28, [R3+UR6+0x3c00] ;  /* 0x003c0006031c783b */ /* 0x000f6e0008004200 */
[----:B0-----:R-:W-:Y:S01]  /*64e0*/  HMMA.16816.F32.BF16 R20, R172, R160, R20 ;  /* 0x000000a0ac14723c */ /* 0x001fe20000041814 */
[----:B------:R-:W0:Y:S11]  /*64f0*/  LDSM.16.MT88.4 R172, [R2+UR6+0x4400] ;  /* 0x0044000602ac783b */ /* 0x000e360008004200 */
[----:B----4-:R-:W-:Y:S01]  /*6500*/  HMMA.16816.F32.BF16 R176, R168, R162, R176 ;  /* 0x000000a2a8b0723c */ /* 0x010fe200000418b0 */
[----:B------:R-:W4:-:S15]  /*6510*/  LDSM.16.MT88.4 R168, [R3+UR6+0x4000] ;  /* 0x0040000603a8783b */ /* 0x000f1e0008004200 */
[----:B------:R-:W-:-:S04]  /*6520*/  NOP ;  /* 0x0000000000007918 */ /* 0x000fc80000000000 */
[----:B-1----:R-:W-:Y:S01]  /*6530*/  HMMA.16816.F32.BF16 R176, R164, R16, R176 ;  /* 0x00000010a4b0723c */ /* 0x002fe200000418b0 */
[----:B------:R-:W-:Y:S07]  /*6540*/  LDSM.16.MT88.4 R164, [R2+UR6+0x4800] ;  /* 0x0048000602a4783b */ /* 0x000fee0008004200 */
[----:B-----5:R-:W-:Y:S01]  /*6550*/  HMMA.16816.F32.BF16 R20, R28, R162, R20 ;  /* 0x000000a21c14723c */ /* 0x020fe20000041814 */
[----:B------:R-:W1:Y:S04]  /*6560*/  LDSM.16.MT88.4 R28, [R3+UR6+0x4400] ;  /* 0x00440006031c783b */ /* 0x000e680008004200 */
[----:B------:R-:W5:Y:S07]  /*6570*/  LDSM.16.M88.4 R160, [R4+UR6+0x8200] ;  /* 0x0082000604a0783b */ /* 0x000f6e0008000200 */
[----:B0-----:R-:W-:Y:S01]  /*6580*/  HMMA.16816.F32.BF16 R176, R172, R18, R176 ;  /* 0x00000012acb0723c */ /* 0x001fe200000418b0 */
[----:B------:R-:W-:Y:S07]  /*6590*/  LDSM.16.MT88.4 R172, [R2+UR6+0x4c00] ;  /* 0x004c000602ac783b */ /* 0x000fee0008004200 */
[----:B----4-:R-:W-:Y:S01]  /*65a0*/  HMMA.16816.F32.BF16 R20, R168, R16, R20 ;  /* 0x00000010a814723c */ /* 0x010fe20000041814 */
[----:B------:R-:W0:-:S15]  /*65b0*/  LDSM.16.MT88.4 R168, [R3+UR6+0x4800] ;  /* 0x0048000603a8783b */ /* 0x000e1e0008004200 */
[----:B------:R-:W-:-:S04]  /*65c0*/  NOP ;  /* 0x0000000000007918 */ /* 0x000fc80000000000 */
[----:B-1----:R-:W-:Y:S01]  /*65d0*/  HMMA.16816.F32.BF16 R20, R28, R18, R20 ;  /* 0x000000121c14723c */ /* 0x002fe20000041814 */
[----:B------:R-:W1:Y:S04]  /*65e0*/  LDSM.16.MT88.4 R28, [R3+UR6+0x4c00] ;  /* 0x004c0006031c783b */ /* 0x000e680008004200 */
[----:B------:R-:W-:Y:S03]  /*65f0*/  LDSM.16.M88.4 R16, [R0+UR6+0x8280] ;  /* 0x008280060010783b */ /* 0x000fe60008000200 */
[-C--:B-----5:R-:W-:Y:S01]  /*6600*/  HMMA.16816.F32.BF16 R176, R164, R160.reuse, R176 ;  /* 0x000000a0a4b0723c */ /* 0x0a0fe200000418b0 */
[----:B------:R-:W4:Y:S11]  /*6610*/  LDSM.16.MT88.4 R164, [R2+UR6+0x5000] ;  /* 0x0050000602a4783b */ /* 0x000f360008004200 */
[----:B0-----:R-:W-:Y:S01]  /*6620*/  HMMA.16816.F32.BF16 R20, R168, R160, R20 ;  /* 0x000000a0a814723c */ /* 0x001fe20000041814 */
[----:B------:R-:W-:Y:S07]  /*6630*/  LDSM.16.MT88.4 R168, [R2+UR6+0x5400] ;  /* 0x0054000602a8783b */ /* 0x000fee0008004200 */
[-C--:B------:R-:W-:Y:S01]  /*6640*/  HMMA.16816.F32.BF16 R176, R172, R162.reuse, R176 ;  /* 0x000000a2acb0723c */ /* 0x080fe200000418b0 */
[----:B------:R-:W0:Y:S11]  /*6650*/  LDSM.16.MT88.4 R172, [R3+UR6+0x5000] ;  /* 0x0050000603ac783b */ /* 0x000e360008004200 */
[----:B-1----:R-:W-:Y:S01]  /*6660*/  HMMA.16816.F32.BF16 R20, R28, R162, R20 ;  /* 0x000000a21c14723c */ /* 0x002fe20000041814 */
[----:B------:R-:W1:Y:S04]  /*6670*/  LDSM.16.MT88.4 R160, [R3+UR6+0x5400] ;  /* 0x0054000603a0783b */ /* 0x000e680008004200 */
[----:B------:R-:W-:Y:S03]  /*6680*/  LDSM.16.M88.4 R28, [R4+UR6+0x8280] ;  /* 0x00828006041c783b */ /* 0x000fe60008000200 */
[-C--:B----4-:R-:W-:Y:S01]  /*6690*/  HMMA.16816.F32.BF16 R176, R164, R16.reuse, R176 ;  /* 0x00000010a4b0723c */ /* 0x090fe200000418b0 */
[----:B------:R-:W4:Y:S11]  /*66a0*/  LDSM.16.MT88.4 R164, [R2+UR6+0x5800] ;  /* 0x0058000602a4783b */ /* 0x000f360008004200 */
[----:B0-----:R-:W-:Y:S01]  /*66b0*/  HMMA.16816.F32.BF16 R20, R172, R16, R20 ;  /* 0x00000010ac14723c */ /* 0x001fe20000041814 */
[----:B------:R-:W0:Y:S07]  /*66c0*/  LDSM.16.MT88.4 R172, [R3+UR6+0x5800] ;  /* 0x0058000603ac783b */ /* 0x000e2e0008004200 */
[-C--:B------:R-:W-:Y:S01]  /*66d0*/  HMMA.16816.F32.BF16 R176, R168, R18.reuse, R176 ;  /* 0x00000012a8b0723c */ /* 0x080fe200000418b0 */
[----:B------:R-:W5:Y:S11]  /*66e0*/  LDSM.16.MT88.4 R168, [R2+UR6+0x5c00] ;  /* 0x005c000602a8783b */ /* 0x000f760008004200 */
[----:B-1----:R-:W-:Y:S01]  /*66f0*/  HMMA.16816.F32.BF16 R20, R160, R18, R20 ;  /* 0x00000012a014723c */ /* 0x002fe20000041814 */
[----:B------:R-:W1:Y:S04]  /*6700*/  LDSM.16.MT88.4 R160, [R3+UR6+0x5c00] ;  /* 0x005c000603a0783b */ /* 0x000e680008004200 */
[----:B------:R-:W-:Y:S03]  /*6710*/  LDSM.16.M88.4 R16, [R0+UR6+0x8300] ;  /* 0x008300060010783b */ /* 0x000fe60008000200 */
[-C--:B----4-:R-:W-:Y:S01]  /*6720*/  HMMA.16816.F32.BF16 R176, R164, R28.reuse, R176 ;  /* 0x0000001ca4b0723c */ /* 0x090fe200000418b0 */
[----:B------:R-:W4:Y:S11]  /*6730*/  LDSM.16.MT88.4 R164, [R2+UR6+0x6000] ;  /* 0x0060000602a4783b */ /* 0x000f360008004200 */
[----:B0-----:R-:W-:Y:S01]  /*6740*/  HMMA.16816.F32.BF16 R20, R172, R28, R20 ;  /* 0x0000001cac14723c */ /* 0x001fe20000041814 */
[----:B------:R-:W0:Y:S07]  /*6750*/  LDSM.16.MT88.4 R172, [R3+UR6+0x6000] ;  /* 0x0060000603ac783b */ /* 0x000e2e0008004200 */
[-C--:B-----5:R-:W-:Y:S01]  /*6760*/  HMMA.16816.F32.BF16 R176, R168, R30.reuse, R176 ;  /* 0x0000001ea8b0723c */ /* 0x0a0fe200000418b0 */
        /* <DEDUP_REMOVED lines=29> */
[----:B------:R-:W1:Y:S07]  /*6940*/  LDSM.16.MT88.4 R20, [R3+UR6+0x7c00] ;  /* 0x007c00060314783b */ /* 0x000e6e0008004200 */
[-C--:B----4-:R-:W-:Y:S01]  /*6950*/  HMMA.16816.F32.BF16 R164, R168, R160.reuse, R164 ;  /* 0x000000a0a8a4723c */ /* 0x090fe200000418a4 */
[----:B------:R-:W-:Y:S01]  /*6960*/  LOP3.LUT R168, R247, 0x3, RZ, 0xc0, !PT ;  /* 0x00000003f7a87812 */ /* 0x000fe200078ec0ff */
[----:B------:R-:W4:Y:S10]  /*6970*/  S2R R28, SR_TID.X ;  /* 0x00000000001c7919 */ /* 0x000f340000002100 */
[----:B0-----:R-:W-:Y:S01]  /*6980*/  HMMA.16816.F32.BF16 R16, R172, R160, R16 ;  /* 0x000000a0ac10723c */ /* 0x001fe20000041810 */
[----:B------:R-:W-:Y:S01]  /*6990*/  SHF.L.U32 R0, R168, 0x1, RZ ;  /* 0x00000001a8007819 */ /* 0x000fe200000006ff */
[----:B------:R-:W2:Y:S01]  /*69a0*/  LDL.64 R172, [R1+0x150] ;  /* 0x0001500001ac7983 */ /* 0x000ea20000100a00 */
[----:B------:R-:W-:-:S03]  /*69b0*/  LEA R203, R203, UR6, 0x6 ;  /* 0x00000006cbcb7c11 */ /* 0x000fc6000f8e30ff */
[----:B------:R-:W2:Y:S02]  /*69c0*/  LDL.64 R170, [R1+0x148] ;  /* 0x0001480001aa7983 */ /* 0x000ea40000100a00 */
[----:B-----5:R-:W-:Y:S01]  /*69d0*/  HMMA.16816.F32.BF16 R164, R176, R162, R164 ;  /* 0x000000a2b0a4723c */ /* 0x020fe200000418a4 */
[----:B------:R-:W-:Y:S01]  /*69e0*/  LEA.HI R0, R245, R0, RZ, 0x1e ;  /* 0x00000000f5007211 */ /* 0x000fe200078ff0ff */
[----:B------:R-:W-:Y:S03]  /*69f0*/  BAR.SYNC.DEFER_BLOCKING 0x0 ;  /* 0x0000000000007b1d */ /* 0x000fe60000010000 */
[----:B------:R-:W-:-:S07]  /*6a00*/  IADD3 R0, P2, PT, R0, UR4, RZ ;  /* 0x0000000400007c10 */ /* 0x000fce000ff5e0ff */
[----:B-1----:R-:W-:Y:S01]  /*6a10*/  HMMA.16816.F32.BF16 R16, R20, R162, R16 ;  /* 0x000000a21410723c */ /* 0x002fe20000041810 */
[----:B------:R-:W-:Y:S01]  /*6a20*/  IMAD.X R14, RZ, RZ, UR5, P2 ;  /* 0x00000005ff0e7e24 */ /* 0x000fe200090e06ff */
[CC--:B------:R-:W-:Y:S02]  /*6a30*/  ISETP.GT.U32.AND P3, PT, R0.reuse, R8.reuse, PT ;  /* 0x000000080000720c */ /* 0x0c0fe40003f64070 */
[C---:B------:R-:W-:Y:S02]  /*6a40*/  ISETP.GE.U32.AND P2, PT, R0.reuse, R8, PT ;  /* 0x000000080000720c */ /* 0x040fe40003f46070 */
[-C--:B------:R-:W-:Y:S01]  /*6a50*/  ISETP.GT.U32.AND P5, PT, R0, R10.reuse, PT ;  /* 0x0000000a0000720c */ /* 0x080fe20003fa4070 */
[----:B------:R-:W-:Y:S01]  /*6a60*/  FMUL R2, R164, UR9 ;  /* 0x00000009a4027c20 */ /* 0x000fe20008400000 */
[----:B------:R-:W-:Y:S01]  /*6a70*/  FMUL R20, R165, UR9 ;  /* 0x00000009a5147c20 */ /* 0x000fe20008400000 */
[----:B------:R-:W-:Y:S02]  /*6a80*/  ISETP.GE.U32.AND P4, PT, R0, R10, PT ;  /* 0x0000000a0000720c */ /* 0x000fe40003f86070 */
[----:B------:R-:W-:-:S02]  /*6a90*/  ISETP.GT.U32.AND.EX P3, PT, R14, RZ, PT, P3 ;  /* 0x000000ff0e00720c */ /* 0x000fc40003f64130 */
[----:B------:R-:W-:Y:S01]  /*6aa0*/  ISETP.GE.U32.AND.EX P2, PT, R14, RZ, PT, P2 ;  /* 0x000000ff0e00720c */ /* 0x000fe20003f46120 */
[----:B------:R-:W-:Y:S01]  /*6ab0*/  FMUL R4, R166, UR9 ;  /* 0x00000009a6047c20 */ /* 0x000fe20008400000 */
[----:B------:R-:W-:Y:S01]  /*6ac0*/  FMUL R3, R167, UR9 ;  /* 0x00000009a7037c20 */ /* 0x000fe20008400000 */
[C---:B------:R-:W-:Y:S02]  /*6ad0*/  ISETP.GT.U32.AND.EX P5, PT, R14.reuse, RZ, PT, P5 ;  /* 0x000000ff0e00720c */ /* 0x040fe40003fa4150 */
[----:B------:R-:W-:Y:S02]  /*6ae0*/  ISETP.GE.U32.AND.EX P4, PT, R14, RZ, PT, P4 ;  /* 0x000000ff0e00720c */ /* 0x000fe40003f86140 */
[----:B------:R-:W-:Y:S02]  /*6af0*/  FSEL R2, R2, -INF , !P3 ;  /* 0xff80000002027808 */ /* 0x000fe40005800000 */
[----:B------:R-:W-:Y:S02]  /*6b00*/  FSEL R20, R20, -INF , !P2 ;  /* 0xff80000014147808 */ /* 0x000fe40005000000 */
[----:B------:R-:W-:-:S02]  /*6b10*/  ISETP.GT.U32.AND P3, PT, R0, R9, PT ;  /* 0x000000090000720c */ /* 0x000fc40003f64070 */
[----:B------:R-:W-:Y:S01]  /*6b20*/  ISETP.GE.U32.AND P2, PT, R0, R9, PT ;  /* 0x000000090000720c */ /* 0x000fe20003f46070 */
[----:B------:R-:W-:Y:S01]  /*6b30*/  FMUL R16, R16, UR9 ;  /* 0x0000000910107c20 */ /* 0x000fe20008400000 */
[----:B------:R-:W-:Y:S01]  /*6b40*/  FSEL R4, R4, -INF , !P5 ;  /* 0xff80000004047808 */ /* 0x000fe20006800000 */
[----:B------:R-:W-:Y:S01]  /*6b50*/  FMUL R17, R17, UR9 ;  /* 0x0000000911117c20 */ /* 0x000fe20008400000 */
[----:B------:R-:W-:Y:S02]  /*6b60*/  FSEL R3, R3, -INF , !P4 ;  /* 0xff80000003037808 */ /* 0x000fe40006000000 */
[CC--:B------:R-:W-:Y:S02]  /*6b70*/  ISETP.GT.U32.AND P5, PT, R0.reuse, R215.reuse, PT ;  /* 0x000000d70000720c */ /* 0x0c0fe40003fa4070 */
[----:B------:R-:W-:Y:S02]  /*6b80*/  ISETP.GE.U32.AND P4, PT, R0, R215, PT ;  /* 0x000000d70000720c */ /* 0x000fe40003f86070 */
[----:B------:R-:W-:-:S02]  /*6b90*/  ISETP.GT.U32.AND.EX P3, PT, R14, RZ, PT, P3 ;  /* 0x000000ff0e00720c */ /* 0x000fc40003f64130 */
[----:B------:R-:W-:Y:S02]  /*6ba0*/  ISETP.GE.U32.AND.EX P2, PT, R14, RZ, PT, P2 ;  /* 0x000000ff0e00720c */ /* 0x000fe40003f46120 */
[----:B------:R-:W-:Y:S01]  /*6bb0*/  FMNMX R0, R4, R3, !PT ;  /* 0x0000000304007209 */ /* 0x000fe20007800000 */
[----:B------:R-:W-:Y:S01]  /*6bc0*/  FMUL R15, R18, UR9 ;  /* 0x00000009120f7c20 */ /* 0x000fe20008400000 */
[C---:B------:R-:W-:Y:S01]  /*6bd0*/  ISETP.GT.U32.AND.EX P5, PT, R14.reuse, RZ, PT, P5 ;  /* 0x000000ff0e00720c */ /* 0x040fe20003fa4150 */
[----:B------:R-:W-:Y:S01]  /*6be0*/  FMUL R19, R19, UR9 ;  /* 0x0000000913137c20 */ /* 0x000fe20008400000 */
[----:B------:R-:W-:Y:S02]  /*6bf0*/  ISETP.GE.U32.AND.EX P4, PT, R14, RZ, PT, P4 ;  /* 0x000000ff0e00720c */ /* 0x000fe40003f86140 */
[----:B------:R-:W-:Y:S02]  /*6c00*/  FSEL R14, R16, -INF , !P3 ;  /* 0xff800000100e7808 */ /* 0x000fe40005800000 */
[----:B------:R-:W-:-:S02]  /*6c10*/  FSEL R17, R17, -INF , !P2 ;  /* 0xff80000011117808 */ /* 0x000fc40005000000 */
[----:B------:R-:W-:Y:S01]  /*6c20*/  FMNMX R21, R2, R20, !PT ;  /* 0x0000001402157209 */ /* 0x000fe20007800000 */
[----:B------:R-:W0:Y:S01]  /*6c30*/  SHFL.BFLY PT, R26, R0, 0x2, 0x1f ;  /* 0x0c401f00001a7f89 */ /* 0x000e2200000e0000 */
[----:B------:R-:W-:Y:S02]  /*6c40*/  FMNMX R18, R14, R17, !PT ;  /* 0x000000110e127209 */ /* 0x000fe40007800000 */
[----:B------:R-:W-:Y:S01]  /*6c50*/  FSEL R15, R15, -INF , !P5 ;  /* 0xff8000000f0f7808 */ /* 0x000fe20006800000 */
[----:B------:R-:W1:Y:S01]  /*6c60*/  SHFL.BFLY PT, R27, R21, 0x2, 0x1f ;  /* 0x0c401f00151b7f89 */ /* 0x000e6200000e0000 */
[----:B------:R-:W-:-:S03]  /*6c70*/  FSEL R16, R19, -INF , !P4 ;  /* 0xff80000013107808 */ /* 0x000fc60006000000 */
[----:B------:R-:W5:Y:S01]  /*6c80*/  SHFL.BFLY PT, R23, R18, 0x2, 0x1f ;  /* 0x0c401f0012177f89 */ /* 0x000f6200000e0000 */
[----:B------:R-:W-:-:S05]  /*6c90*/  FMNMX R19, R15, R16, !PT ;  /* 0x000000100f137209 */ /* 0x000fca0007800000 */
[----:B------:R-:W3:Y:S01]  /*6ca0*/  SHFL.BFLY PT, R22, R19, 0x2, 0x1f ;  /* 0x0c401f0013167f89 */ /* 0x000ee200000e0000 */
[----:B0-----:R-:W-:Y:S02]  /*6cb0*/  FMNMX R0, R0, R26, !PT ;  /* 0x0000001a00007209 */ /* 0x001fe40007800000 */
[----:B-1----:R-:W-:-:S03]  /*6cc0*/  FMNMX R21, R21, R27, !PT ;  /* 0x0000001b15157209 */ /* 0x002fc60007800000 */
[----:B------:R-:W0:Y:S01]  /*6cd0*/  SHFL.BFLY PT, R26, R0, 0x1, 0x1f ;  /* 0x0c201f00001a7f89 */ /* 0x000e2200000e0000 */
[----:B-----5:R-:W-:-:S03]  /*6ce0*/  FMNMX R18, R18, R23, !PT ;  /* 0x0000001712127209 */ /* 0x020fc60007800000 */
[----:B------:R-:W1:Y:S04]  /*6cf0*/  SHFL.BFLY PT, R27, R21, 0x1, 0x1f ;  /* 0x0c201f00151b7f89 */ /* 0x000e6800000e0000 */
[----:B------:R-:W5:Y:S01]  /*6d00*/  SHFL.BFLY PT, R23, R18, 0x1, 0x1f ;  /* 0x0c201f0012177f89 */ /* 0x000f6200000e0000 */
[----:B---3--:R-:W-:-:S05]  /*6d10*/  FMNMX R19, R19, R22, !PT ;  /* 0x0000001613137209 */ /* 0x008fca0007800000 */
[----:B------:R-:W3:Y:S01]  /*6d20*/  SHFL.BFLY PT, R22, R19, 0x1, 0x1f ;  /* 0x0c201f0013167f89 */ /* 0x000ee200000e0000 */
[----:B0-----:R-:W-:Y:S02]  /*6d30*/  FMNMX R0, R0, R26, !PT ;  /* 0x0000001a00007209 */ /* 0x001fe40007800000 */
[----:B------:R-:W-:Y:S02]  /*6d40*/  LOP3.LUT R26, R247, 0x1c, RZ, 0xc0, !PT ;  /* 0x0000001cf71a7812 */ /* 0x000fe400078ec0ff */
[----:B-1----:R-:W-:Y:S02]  /*6d50*/  FMNMX R21, R21, R27, !PT ;  /* 0x0000001b15157209 */ /* 0x002fe40007800000 */
[----:B------:R-:W-:Y:S02]  /*6d60*/  SHF.R.U32.HI R27, RZ, 0x3, R247 ;  /* 0x00000003ff1b7819 */ /* 0x000fe400000116f7 */
[C---:B------:R-:W-:Y:S02]  /*6d70*/  LEA.HI R163, R26.reuse, 0x10, RZ, 0x1e ;  /* 0x000000101aa37811 */ /* 0x040fe400078ff0ff */
[----:B------:R-:W-:-:S02]  /*6d80*/  LEA.HI R201, R26, 0x8, RZ, 0x1e ;  /* 0x000000081ac97811 */ /* 0x000fc400078ff0ff */
[----:B-----5:R-:W-:Y:S02]  /*6d90*/  FMNMX R18, R18, R23, !PT ;  /* 0x0000001712127209 */ /* 0x020fe40007800000 */
[C---:B------:R-:W-:Y:S02]  /*6da0*/  LEA.HI R162, R26.reuse, 0x18, RZ, 0x1e ;  /* 0x000000181aa27811 */ /* 0x040fe400078ff0ff */
[----:B------:R-:W-:Y:S02]  /*6db0*/  LOP3.LUT R23, R27, 0x4, RZ, 0xc0, !PT ;  /* 0x000000041b177812 */ /* 0x000fe400078ec0ff */
[----:B------:R-:W-:Y:S02]  /*6dc0*/  LEA R218, R26, UR6, 0x1 ;  /* 0x000000061ada7c11 */ /* 0x000fe4000f8e08ff */
[----:B------:R-:W-:Y:S02]  /*6dd0*/  LEA R163, R163, UR6, 0x3 ;  /* 0x00000006a3a37c11 */ /* 0x000fe4000f8e18ff */
[----:B------:R-:W-:-:S02]  /*6de0*/  LEA R201, R201, UR6, 0x3 ;  /* 0x00000006c9c97c11 */ /* 0x000fc4000f8e18ff */
[----:B------:R-:W-:Y:S02]  /*6df0*/  LEA R162, R162, UR6, 0x3 ;  /* 0x00000006a2a27c11 */ /* 0x000fe4000f8e18ff */
[----:B---3--:R-:W-:Y:S01]  /*6e00*/  FMNMX R19, R19, R22, !PT ;  /* 0x0000001613137209 */ /* 0x008fe20007800000 */
[----:B------:R-:W-:Y:S01]  /*6e10*/  IMAD.IADD R22, R218, 0x1, R23 ;  /* 0x00000001da167824 */ /* 0x000fe200078e0217 */
[----:B----4-:R-:W-:Y:S01]  /*6e20*/  LOP3.LUT R26, R28, 0x7f, RZ, 0xc0, !PT ;  /* 0x0000007f1c1a7812 */ /* 0x010fe200078ec0ff */
[C---:B------:R-:W-:Y:S01]  /*6e30*/  IMAD.IADD R28, R23.reuse, 0x1, R163 ;  /* 0x00000001171c7824 */ /* 0x040fe200078e02a3 */
[C---:B------:R-:W-:Y:S01]  /*6e40*/  IADD3 R29, PT, PT, R23.reuse, R201, RZ ;  /* 0x000000c9171d7210 */ /* 0x040fe20007ffe0ff */
[----:B------:R-:W-:Y:S01]  /*6e50*/  IMAD.IADD R23, R23, 0x1, R162 ;  /* 0x0000000117177824 */ /* 0x000fe200078e02a2 */
[----:B------:R-:W-:Y:S04]  /*6e60*/  @P0 STS [R22+0x8000], R21 ;  /* 0x0080001516000388 */ /* 0x000fe80000000800 */
[----:B------:R-:W-:Y:S04]  /*6e70*/  @P0 STS [R29+0x8000], R0 ;  /* 0x008000001d000388 */ /* 0x000fe80000000800 */
[----:B------:R-:W-:Y:S04]  /*6e80*/  @P0 STS [R28+0x8000], R18 ;  /* 0x008000121c000388 */ /* 0x000fe80000000800 */
[----:B------:R-:W-:Y:S01]  /*6e90*/  @P0 STS [R23+0x8000], R19 ;  /* 0x0080001317000388 */ /* 0x000fe20000000800 */
[----:B------:R-:W-:Y:S01]  /*6ea0*/  BAR.SYNC.DEFER_BLOCKING 0x0 ;  /* 0x0000000000007b1d */ /* 0x000fe20000010000 */
[----:B------:R-:W-:-:S05]  /*6eb0*/  LEA R26, R26, UR6, 0x2 ;  /* 0x000000061a1a7c11 */ /* 0x000fca000f8e10ff */
[----:B------:R-:W0:Y:S04]  /*6ec0*/  @!P6 LDS R11, [R26+0x8000] ;  /* 0x008000001a0be984 */ /* 0x000e280000000800 */
[----:B0-----:R-:W0:Y:S02]  /*6ed0*/  SHFL.BFLY PT, R0, R11, 0x1, 0x1f ;  /* 0x0c201f000b007f89 */ /* 0x001e2400000e0000 */
[----:B0-----:R-:W-:-:S05]  /*6ee0*/  FMNMX R0, R11, R0, !PT ;  /* 0x000000000b007209 */ /* 0x001fca0007800000 */
[----:B------:R-:W-:Y:S01]  /*6ef0*/  @P1 STS [R26+0x8000], R0 ;  /* 0x008000001a001388 */ /* 0x000fe20000000800 */
[----:B------:R-:W-:Y:S06]  /*6f00*/  BAR.SYNC.DEFER_BLOCKING 0x0 ;  /* 0x0000000000007b1d */ /* 0x000fec0000010000 */
[----:B------:R-:W0:Y:S04]  /*6f10*/  LDS R0, [R218+0x8000] ;  /* 0x00800000da007984 */ /* 0x000e280000000800 */
[----:B------:R-:W1:Y:S04]  /*6f20*/  LDS R19, [R201+0x8000] ;  /* 0x00800000c9137984 */ /* 0x000e680000000800 */
[----:B------:R-:W3:Y:S04]  /*6f30*/  LDS R27, [R163+0x8000] ;  /* 0x00800000a31b7984 */ /* 0x000ee80000000800 */
[----:B------:R-:W4:Y:S01]  /*6f40*/  LDS R18, [R162+0x8000] ;  /* 0x00800000a2127984 */ /* 0x000f220000000800 */
[----:B0-----:R-:W-:-:S05]  /*6f50*/  FMNMX R0, R0, R6, !PT ;  /* 0x0000000600007209 */ /* 0x001fca0007800000 */
[--C-:B------:R-:W-:Y:S01]  /*6f60*/  FADD R21, R2, -R0.reuse ;  /* 0x8000000002157221 */ /* 0x100fe20000000000 */
[----:B-1----:R-:W-:Y:S01]  /*6f70*/  FMNMX R2, R19, R7, !PT ;  /* 0x0000000713027209 */ /* 0x002fe20007800000 */
[----:B------:R-:W-:Y:S02]  /*6f80*/  FADD R19, R20, -R0 ;  /* 0x8000000014137221 */ /* 0x000fe40000000000 */
[----:B------:R-:W-:Y:S02]  /*6f90*/  FMUL R21, R21, 1.4426950216293334961 ;  /* 0x3fb8aa3b15157820 */ /* 0x000fe40000400000 */
[----:B------:R-:W-:Y:S01]  /*6fa0*/  FMUL R19, R19, 1.4426950216293334961 ;  /* 0x3fb8aa3b13137820 */ /* 0x000fe20000400000 */
[--C-:B------:R-:W-:Y:S01]  /*6fb0*/  FADD R4, R4, -R2.reuse ;  /* 0x8000000204047221 */ /* 0x100fe20000000000 */
[----:B------:R-:W-:Y:S08]  /*6fc0*/  MUFU.EX2 R20, R21 ;  /* 0x0000001500147308 */ /* 0x000ff00000000800 */
[----:B------:R0:W1:Y:S02]  /*6fd0*/  MUFU.EX2 R21, R19 ;  /* 0x0000001300157308 */ /* 0x0000640000000800 */
[----:B0-----:R-:W-:Y:S01]  /*6fe0*/  FMUL R19, R4, 1.4426950216293334961 ;  /* 0x3fb8aa3b04137820 */ /* 0x001fe20000400000 */
[----:B------:R-:W-:Y:S01]  /*6ff0*/  FADD R4, R3, -R2 ;  /* 0x8000000203047221 */ /* 0x000fe20000000000 */
[----:B---3--:R-:W-:-:S03]  /*7000*/  FMNMX R3, R27, R25, !PT ;  /* 0x000000191b037209 */ /* 0x008fc60007800000 */
[----:B------:R-:W-:Y:S02]  /*7010*/  FMUL R4, R4, 1.4426950216293334961 ;  /* 0x3fb8aa3b04047820 */ /* 0x000fe40000400000 */
[--C-:B------:R-:W-:Y:S01]  /*7020*/  FADD R27, R14, -R3.reuse ;  /* 0x800000030e1b7221 */ /* 0x100fe20000000000 */
[----:B------:R-:W-:Y:S01]  /*7030*/  FADD R17, R17, -R3 ;  /* 0x8000000311117221 */ /* 0x000fe20000000000 */
[----:B------:R4:W-:Y:S03]  /*7040*/  MUFU.EX2 R14, R4 ;  /* 0x00000004000e7308 */ /* 0x0009e60000000800 */
[----:B------:R-:W-:Y:S01]  /*7050*/  FMUL R17, R17, 1.4426950216293334961 ;  /* 0x3fb8aa3b11117820 */ /* 0x000fe20000400000 */
[----:B----4-:R-:W-:Y:S01]  /*7060*/  FMNMX R4, R18, R24, !PT ;  /* 0x0000001812047209 */ /* 0x010fe20007800000 */
[----:B------:R-:W-:-:S04]  /*7070*/  FMUL R18, R27, 1.4426950216293334961 ;  /* 0x3fb8aa3b1b127820 */ /* 0x000fc80000400000 */
[--C-:B------:R-:W-:Y:S01]  /*7080*/  FADD R27, R15, -R4.reuse ;  /* 0x800000040f1b7221 */ /* 0x100fe20000000000 */
[----:B------:R-:W-:Y:S01]  /*7090*/  FADD R16, R16, -R4 ;  /* 0x8000000410107221 */ /* 0x000fe20000000000 */
[----:B------:R0:W-:Y:S03]  /*70a0*/  MUFU.EX2 R15, R17 ;  /* 0x00000011000f7308 */ /* 0x0001e60000000800 */
[----:B------:R-:W-:Y:S01]  /*70b0*/  FMUL R16, R16, 1.4426950216293334961 ;  /* 0x3fb8aa3b10107820 */ /* 0x000fe20000400000 */
[----:B0-----:R-:W-:-:S04]  /*70c0*/  FMUL R17, R27, 1.4426950216293334961 ;  /* 0x3fb8aa3b1b117820 */ /* 0x001fc80000400000 */
[----:B------:R-:W0:Y:S08]  /*70d0*/  MUFU.EX2 R19, R19 ;  /* 0x0000001300137308 */ /* 0x000e300000000800 */
[----:B------:R-:W3:Y:S08]  /*70e0*/  MUFU.EX2 R18, R18 ;  /* 0x0000001200127308 */ /* 0x000ef00000000800 */
[----:B------:R-:W-:Y:S08]  /*70f0*/  MUFU.EX2 R17, R17 ;  /* 0x0000001100117308 */ /* 0x000ff00000000800 */
[----:B------:R-:W4:Y:S01]  /*7100*/  MUFU.EX2 R16, R16 ;  /* 0x0000001000107308 */ /* 0x000f220000000800 */
[----:B-1----:R-:W-:Y:S01]  /*7110*/  FADD R161, R20, R21 ;  /* 0x0000001514a17221 */ /* 0x002fe20000000000 */
[----:B0-----:R-:W-:Y:S01]  /*7120*/  FADD R164, R19, R14 ;  /* 0x0000000e13a47221 */ /* 0x001fe20000000000 */
[----:B---3--:R-:W-:-:S03]  /*7130*/  FADD R31, R18, R15 ;  /* 0x0000000f121f7221 */ /* 0x008fc60000000000 */
[----:B------:R-:W0:Y:S04]  /*7140*/  SHFL.BFLY PT, R165, R161, 0x2, 0x1f ;  /* 0x0c401f00a1a57f89 */ /* 0x000e2800000e0000 */
[----:B------:R-:W1:Y:S01]  /*7150*/  SHFL.BFLY PT, R166, R164, 0x2, 0x1f ;  /* 0x0c401f00a4a67f89 */ /* 0x000e6200000e0000 */
[----:B----4-:R-:W-:-:S03]  /*7160*/  FADD R30, R17, R16 ;  /* 0x00000010111e7221 */ /* 0x010fc60000000000 */
[----:B------:R-:W3:Y:S04]  /*7170*/  SHFL.BFLY PT, R160, R31, 0x2, 0x1f ;  /* 0x0c401f001fa07f89 */ /* 0x000ee800000e0000 */
[----:B------:R-:W4:Y:S01]  /*7180*/  SHFL.BFLY PT, R27, R30, 0x2, 0x1f ;  /* 0x0c401f001e1b7f89 */ /* 0x000f2200000e0000 */
[----:B0-----:R-:W-:Y:S01]  /*7190*/  FADD R165, R161, R165 ;  /* 0x000000a5a1a57221 */ /* 0x001fe20000000000 */
[----:B-1----:R-:W-:Y:S01]  /*71a0*/  FADD R166, R164, R166 ;  /* 0x000000a6a4a67221 */ /* 0x002fe20000000000 */
[----:B---3--:R-:W-:Y:S01]  /*71b0*/  FADD R160, R31, R160 ;  /* 0x000000a01fa07221 */ /* 0x008fe20000000000 */
[----:B----4-:R-:W-:-:S03]  /*71c0*/  FADD R27, R30, R27 ;  /* 0x0000001b1e1b7221 */ /* 0x010fc60000000000 */
[----:B------:R-:W0:Y:S04]  /*71d0*/  SHFL.BFLY PT, R31, R166, 0x1, 0x1f ;  /* 0x0c201f00a61f7f89 */ /* 0x000e2800000e0000 */
[----:B------:R-:W1:Y:S04]  /*71e0*/  SHFL.BFLY PT, R30, R165, 0x1, 0x1f ;  /* 0x0c201f00a51e7f89 */ /* 0x000e6800000e0000 */
[----:B------:R-:W3:Y:S04]  /*71f0*/  SHFL.BFLY PT, R161, R160, 0x1, 0x1f ;  /* 0x0c201f00a0a17f89 */ /* 0x000ee800000e0000 */
[----:B------:R-:W4:Y:S01]  /*7200*/  SHFL.BFLY PT, R164, R27, 0x1, 0x1f ;  /* 0x0c201f001ba47f89 */ /* 0x000f2200000e0000 */
[----:B0-----:R-:W-:Y:S01]  /*7210*/  FADD R31, R166, R31 ;  /* 0x0000001fa61f7221 */ /* 0x001fe20000000000 */
[----:B------:R-:W-:-:S02]  /*7220*/  IMAD R203, R168, 0x20, R203 ;  /* 0x00000020a8cb7824 */ /* 0x000fc400078e02cb */
[----:B------:R-:W5:Y:S01]  /*7230*/  LDL.64 R166, [R1+0x128] ;  /* 0x0001280001a67983 */ /* 0x000f620000100a00 */
[----:B-1----:R-:W-:Y:S01]  /*7240*/  FADD R30, R165, R30 ;  /* 0x0000001ea51e7221 */ /* 0x002fe20000000000 */
[----:B------:R-:W-:Y:S01]  /*7250*/  BAR.SYNC.DEFER_BLOCKING 0x0 ;  /* 0x0000000000007b1d */ /* 0x000fe20000010000 */
[----:B---3--:R-:W-:Y:S01]  /*7260*/  FADD R161, R160, R161 ;  /* 0x000000a1a0a17221 */ /* 0x008fe20000000000 */
[----:B----4-:R-:W-:-:S04]  /*7270*/  FADD R164, R27, R164 ;  /* 0x000000a41ba47221 */ /* 0x010fc80000000000 */
[----:B------:R-:W3:Y:S04]  /*7280*/  LDL.64 R168, [R1+0x130] ;  /* 0x0001300001a87983 */ /* 0x000ee80000100a00 */
[----:B------:R-:W-:Y:S04]  /*7290*/  @P0 STS [R22+0x8000], R30 ;  /* 0x0080001e16000388 */ /* 0x000fe80000000800 */
[----:B------:R-:W-:Y:S04]  /*72a0*/  @P0 STS [R29+0x8000], R31 ;  /* 0x0080001f1d000388 */ /* 0x000fe80000000800 */
[----:B------:R-:W-:Y:S04]  /*72b0*/  @P0 STS [R28+0x8000], R161 ;  /* 0x008000a11c000388 */ /* 0x000fe80000000800 */
[----:B------:R0:W-:Y:S01]  /*72c0*/  @P0 STS [R23+0x8000], R164 ;  /* 0x008000a417000388 */ /* 0x0001e20000000800 */
[----:B------:R-:W-:Y:S01]  /*72d0*/  BAR.SYNC.DEFER_BLOCKING 0x0 ;  /* 0x0000000000007b1d */ /* 0x000fe20000010000 */
[----:B0-----:R-:W-:-:S05]  /*72e0*/  IMAD.WIDE R22, R13, 0x2, R196 ;  /* 0x000000020d167825 */ /* 0x001fca00078e02c4 */
[----:B------:R-:W4:Y:S01]  /*72f0*/  LDL.64 R196, [R1+0x158] ;  /* 0x0001580001c47983 */ /* 0x000f220000100a00 */
[----:B--2---:R-:W-:-:S03]  /*7300*/  IMAD.WIDE R30, R13, 0x2, R206 ;  /* 0x000000020d1e7825 */ /* 0x004fc600078e02ce */
[----:B------:R-:W2:Y:S04]  /*7310*/  LDL.64 R164, [R1+0x120] ;  /* 0x0001200001a47983 */ /* 0x000ea80000100a00 */
[----:B------:R-:W0:Y:S04]  /*7320*/  @!P6 LDS R5, [R26+0x8000] ;  /* 0x008000001a05e984 */ /* 0x000e280000000800 */
[----:B0-----:R-:W0:Y:S02]  /*7330*/  SHFL.BFLY PT, R27, R5, 0x1, 0x1f ;  /* 0x0c201f00051b7f89 */ /* 0x001e2400000e0000 */
[----:B0-----:R-:W-:-:S05]  /*7340*/  FADD R27, R5, R27 ;  /* 0x0000001b051b7221 */ /* 0x001fca0000000000 */
[----:B------:R0:W-:Y:S01]  /*7350*/  @P1 STS [R26+0x8000], R27 ;  /* 0x0080001b1a001388 */ /* 0x0001e20000000800 */
[----:B------:R-:W-:Y:S01]  /*7360*/  BAR.SYNC.DEFER_BLOCKING 0x0 ;  /* 0x0000000000007b1d */ /* 0x000fe20000010000 */
[----:B------:R-:W-:-:S04]  /*7370*/  IMAD.WIDE R28, R13, 0x2, R204 ;  /* 0x000000020d1c7825 */ /* 0x000fc800078e02cc */
[C---:B------:R-:W-:Y:S02]  /*7380*/  IMAD.WIDE R160, R13.reuse, 0x2, R194 ;  /* 0x000000020da07825 */ /* 0x040fe400078e02c2 */
[----:B------:R-:W2:Y:S04]  /*7390*/  LDL.64 R194, [R1+0x140] ;  /* 0x0001400001c27983 */ /* 0x000ea80000100a00 */
[----:B------:R1:W5:Y:S04]  /*73a0*/  LDG.E.U16 R209, desc[UR10][R30.64] ;  /* 0x0000000a1ed17981 */ /* 0x000368000c1e1500 */
[----:B------:R1:W5:Y:S01]  /*73b0*/  LDG.E.U16 R207, desc[UR10][R28.64] ;  /* 0x0000000a1ccf7981 */ /* 0x000362000c1e1500 */
[----:B0-----:R-:W-:-:S03]  /*73c0*/  IMAD.WIDE R26, R13, 0x2, R242 ;  /* 0x000000020d1a7825 */ /* 0x001fc600078e02f2 */
[----:B------:R-:W5:Y:S01]  /*73d0*/  LDG.E.U16 R213, desc[UR10][R22.64] ;  /* 0x0000000a16d57981 */ /* 0x000f62000c1e1500 */
[----:B-1----:R-:W-:-:S03]  /*73e0*/  IMAD.WIDE R30, R13, 0x2, R232 ;  /* 0x000000020d1e7825 */ /* 0x002fc600078e02e8 */
[----:B------:R0:W5:Y:S01]  /*73f0*/  LDG.E.U16 R205, desc[UR10][R26.64] ;  /* 0x0000000a1acd7981 */ /* 0x000162000c1e1500 */
[----:B------:R-:W-:-:S03]  /*7400*/  IMAD.WIDE R28, R13, 0x2, R228 ;  /* 0x000000020d1c7825 */ /* 0x000fc600078e02e4 */
[----:B------:R1:W5:Y:S04]  /*7410*/  LDG.E.U16 R178, desc[UR10][R30.64] ;  /* 0x0000000a1eb27981 */ /* 0x000368000c1e1500 */
[----:B------:R4:W5:Y:S01]  /*7420*/  LDG.E.U16 R177, desc[UR10][R28.64] ;  /* 0x0000000a1cb17981 */ /* 0x000962000c1e1500 */
[----:B0-----:R-:W-:-:S03]  /*7430*/  IMAD.WIDE R26, R13, 0x2, R224 ;  /* 0x000000020d1a7825 */ /* 0x001fc600078e02e0 */
[----:B------:R0:W5:Y:S01]  /*7440*/  LDG.E.U16 R211, desc[UR10][R160.64] ;  /* 0x0000000aa0d37981 */ /* 0x000162000c1e1500 */
[----:B-1----:R-:W-:-:S03]  /*7450*/  IMAD.WIDE R30, R13, 0x2, R198 ;  /* 0x000000020d1e7825 */ /* 0x002fc600078e02c6 */
[----:B------:R-:W5:Y:S01]  /*7460*/  LDL.64 R198, [R1+0x118] ;  /* 0x0001180001c67983 */ /* 0x000f620000100a00 */
[----:B------:R-:W-:-:S03]  /*7470*/  IMAD.WIDE R22, R13, 0x2, R240 ;  /* 0x000000020d167825 */ /* 0x000fc600078e02f0 */
[----:B------:R1:W5:Y:S04]  /*7480*/  LDG.E.U16 R176, desc[UR10][R26.64] ;  /* 0x0000000a1ab07981 */ /* 0x000368000c1e1500 */
[----:B------:R-:W5:Y:S01]  /*7490*/  LDL.64 R228, [R1+0xe8] ;  /* 0x0000e80001e47983 */ /* 0x000f620000100a00 */
[----:B------:R-:W-:-:S03]  /*74a0*/  FADD R25, -R3, R25 ;  /* 0x0000001903197221 */ /* 0x000fc60000000100 */
[----:B------:R-:W5:Y:S04]  /*74b0*/  LDL.64 R232, [R1+0x58] ;  /* 0x0000580001e87983 */ /* 0x000f680000100a00 */
[----:B------:R-:W5:Y:S01]  /*74c0*/  LDL.64 R242, [R1+0x80] ;  /* 0x0000800001f27983 */ /* 0x000f620000100a00 */
[----:B----4-:R-:W-:-:S03]  /*74d0*/  IMAD.WIDE R28, R13, 0x2, R196 ;  /* 0x000000020d1c7825 */ /* 0x010fc600078e02c4 */
[----:B------:R4:W5:Y:S04]  /*74e0*/  LDG.E.U16 R200, desc[UR10][R22.64] ;  /* 0x0000000a16c87981 */ /* 0x000968000c1e1500 */
[----:B------:R-:W5:Y:S01]  /*74f0*/  LDL.64 R196, [R1+0x110] ;  /* 0x0001100001c47983 */ /* 0x000f620000100a00 */
[----:B0-----:R-:W-:-:S03]  /*7500*/  IMAD.WIDE R160, R13, 0x2, R236 ;  /* 0x000000020da07825 */ /* 0x001fc600078e02ec */
[----:B------:R-:W5:Y:S01]  /*7510*/  LDL.64 R224, [R1+0xd0] ;  /* 0x0000d00001e07983 */ /* 0x000f620000100a00 */
[----:B-1----:R-:W-:-:S03]  /*7520*/  IMAD.WIDE R26, R13, 0x2, R172 ;  /* 0x000000020d1a7825 */ /* 0x002fc600078e02ac */
[----:B------:R0:W5:Y:S01]  /*7530*/  LDG.E.U16 R173, desc[UR10][R30.64] ;  /* 0x0000000a1ead7981 */ /* 0x000162000c1e1500 */
[----:B----4-:R-:W-:-:S03]  /*7540*/  IMAD.WIDE R22, R13, 0x2, R220 ;  /* 0x000000020d167825 */ /* 0x010fc600078e02dc */
[----:B------:R1:W4:Y:S04]  /*7550*/  LDG.E.U16 R179, desc[UR10][R160.64] ;  /* 0x0000000aa0b37981 */ /* 0x000328000c1e1500 */
[----:B------:R-:W4:Y:S01]  /*7560*/  LDL.64 R220, [R1+0xd8] ;  /* 0x0000d80001dc7983 */ /* 0x000f220000100a00 */
[----:B0-----:R-:W-:-:S03]  /*7570*/  IMAD.WIDE R30, R13, 0x2, R180 ;  /* 0x000000020d1e7825 */ /* 0x001fc600078e02b4 */
[----:B------:R-:W4:Y:S01]  /*7580*/  LDL.64 R180, [R1+0x100] ;  /* 0x0001000001b47983 */ /* 0x000f220000100a00 */
[----:B-1----:R-:W-:-:S03]  /*7590*/  IMAD.WIDE R160, R13, 0x2, R216 ;  /* 0x000000020da07825 */ /* 0x002fc600078e02d8 */
[----:B------:R-:W4:Y:S04]  /*75a0*/  LDL.64 R216, [R1+0x108] ;  /* 0x0001080001d87983 */ /* 0x000f280000100a00 */
[----:B------:R-:W4:Y:S04]  /*75b0*/  LDG.E.U16 R174, desc[UR10][R160.64] ;  /* 0x0000000aa0ae7981 */ /* 0x000f28000c1e1500 */
[----:B------:R3:W4:Y:S04]  /*75c0*/  LDG.E.U16 R172, desc[UR10][R28.64] ;  /* 0x0000000a1cac7981 */ /* 0x000728000c1e1500 */
[----:B------:R-:W4:Y:S01]  /*75d0*/  LDG.E.U16 R175, desc[UR10][R22.64] ;  /* 0x0000000a16af7981 */ /* 0x000f22000c1e1500 */
[----:B------:R-:W-:-:S03]  /*75e0*/  FMUL R25, R25, 1.4426950216293334961 ;  /* 0x3fb8aa3b19197820 */ /* 0x000fc60000400000 */
[----:B------:R-:W4:Y:S01]  /*75f0*/  LDL.64 R240, [R1+0x78] ;  /* 0x0000780001f07983 */ /* 0x000f220000100a00 */
[----:B---3--:R-:W-:-:S03]  /*7600*/  IMAD.WIDE R28, R13, 0x2, R168 ;  /* 0x000000020d1c7825 */ /* 0x008fc600078e02a8 */
[----:B------:R-:W3:Y:S04]  /*7610*/  LDG.E.U16 R168, desc[UR10][R30.64] ;  /* 0x0000000a1ea87981 */ /* 0x000ee8000c1e1500 */
[----:B------:R-:W3:Y:S01]  /*7620*/  LDL.64 R236, [R1+0x50] ;  /* 0x0000500001ec7983 */ /* 0x000ee20000100a00 */
[----:B--2---:R-:W-:-:S03]  /*7630*/  IMAD.WIDE R160, R13, 0x2, R194 ;  /* 0x000000020da07825 */ /* 0x004fc600078e02c2 */
[----:B------:R-:W2:Y:S04]  /*7640*/  LDL.64 R194, [R1+0xf8] ;  /* 0x0000f80001c27983 */ /* 0x000ea80000100a00 */
[----:B------:R5:W2:Y:S02]  /*7650*/  LDG.E.U16 R169, desc[UR10][R160.64] ;  /* 0x0000000aa0a97981 */ /* 0x000aa4000c1e1500 */
[C---:B-----5:R-:W-:Y:S02]  /*7660*/  IMAD.WIDE R160, R13.reuse, 0x2, R198 ;  /* 0x000000020da07825 */ /* 0x060fe400078e02c6 */
[----:B------:R-:W5:Y:S02]  /*7670*/  LDL.64 R198, [R1+0xf0] ;  /* 0x0000f00001c67983 */ /* 0x000f640000100a00 */
[----:B------:R-:W-:-:S02]  /*7680*/  IMAD.WIDE R30, R13, 0x2, R196 ;  /* 0x000000020d1e7825 */ /* 0x000fc400078e02c4 */
[----:B------:R-:W2:Y:S02]  /*7690*/  LDL.64 R196, [R1+0xe0] ;  /* 0x0000e00001c47983 */ /* 0x000ea40000100a00 */
[C---:B------:R-:W-:Y:S02]  /*76a0*/  IMAD.WIDE R22, R13.reuse, 0x2, R170 ;  /* 0x000000020d167825 */ /* 0x040fe400078e02aa */
[----:B------:R0:W3:Y:S04]  /*76b0*/  LDG.E.U16 R171, desc[UR10][R26.64] ;  /* 0x0000000a1aab7981 */ /* 0x0000e8000c1e1500 */
[----:B------:R1:W3:Y:S01]  /*76c0*/  LDG.E.U16 R170, desc[UR10][R22.64] ;  /* 0x0000000a16aa7981 */ /* 0x0002e2000c1e1500 */
[----:B0-----:R-:W-:-:S03]  /*76d0*/  IMAD.WIDE R26, R13, 0x2, R166 ;  /* 0x000000020d1a7825 */ /* 0x001fc600078e02a6 */
[----:B------:R4:W3:Y:S01]  /*76e0*/  LDG.E.U16 R167, desc[UR10][R28.64] ;  /* 0x0000000a1ca77981 */ /* 0x0008e2000c1e1500 */
[----:B-1----:R-:W-:-:S03]  /*76f0*/  IMAD.WIDE R22, R13, 0x2, R164 ;  /* 0x000000020d167825 */ /* 0x002fc600078e02a4 */
[----:B------:R0:W3:Y:S04]  /*7700*/  LDG.E.U16 R166, desc[UR10][R26.64] ;  /* 0x0000000a1aa67981 */ /* 0x0000e8000c1e1500 */
[----:B------:R1:W3:Y:S01]  /*7710*/  LDG.E.U16 R165, desc[UR10][R22.64] ;  /* 0x0000000a16a57981 */ /* 0x0002e2000c1e1500 */
[----:B----4-:R-:W-:-:S03]  /*7720*/  IMAD.WIDE R28, R13, 0x2, R216 ;  /* 0x000000020d1c7825 */ /* 0x010fc600078e02d8 */
[----:B------:R-:W4:Y:S01]  /*7730*/  LDL.64 R216, [R1+0xc8] ;  /* 0x0000c80001d87983 */ /* 0x000f220000100a00 */
[----:B0-----:R-:W-:-:S04]  /*7740*/  IMAD.WIDE R26, R13, 0x2, R180 ;  /* 0x000000020d1a7825 */ /* 0x001fc800078e02b4 */
[----:B------:R-:W-:Y:S01]  /*7750*/  FADD R181, -R4, R24 ;  /* 0x0000001804b57221 */ /* 0x000fe20000000100 */
[----:B------:R0:W-:Y:S01]  /*7760*/  MUFU.EX2 R180, R25 ;  /* 0x0000001900b47308 */ /* 0x0001e20000000800 */
[----:B------:R-:W3:Y:S04]  /*7770*/  LDG.E.U16 R164, desc[UR10][R160.64] ;  /* 0x0000000aa0a47981 */ /* 0x000ee8000c1e1500 */
[----:B-1----:R1:W-:Y:S01]  /*7780*/  LDS R23, [R162+0x8000] ;  /* 0x00800000a2177984 */ /* 0x0023e20000000800 */
[----:B0-----:R-:W-:-:S03]  /*7790*/  IMAD.WIDE R24, R13, 0x2, R220 ;  /* 0x000000020d187825 */ /* 0x001fc600078e02dc */
[----:B------:R0:W2:Y:S04]  /*77a0*/  LDS R22, [R163+0x8000] ;  /* 0x00800000a3167984 */ /* 0x0000a80000000800 */
[----:B------:R-:W3:Y:S04]  /*77b0*/  LDL.64 R220, [R1+0xb0] ;  /* 0x0000b00001dc7983 */ /* 0x000ee80000100a00 */
[----:B-1----:R1:W3:Y:S04]  /*77c0*/  LDG.E.U16 R162, desc[UR10][R28.64] ;  /* 0x0000000a1ca27981 */ /* 0x0022e8000c1e1500 */
[----:B0-----:R5:W3:Y:S04]  /*77d0*/  LDG.E.U16 R163, desc[UR10][R30.64] ;  /* 0x0000000a1ea37981 */ /* 0x001ae8000c1e1500 */
[----:B------:R2:W3:Y:S01]  /*77e0*/  LDG.E.U16 R161, desc[UR10][R26.64] ;  /* 0x0000000a1aa17981 */ /* 0x0004e2000c1e1500 */
[----:B-1----:R-:W-:-:S03]  /*77f0*/  IMAD.WIDE R28, R13, 0x2, R228 ;  /* 0x000000020d1c7825 */ /* 0x002fc600078e02e4 */
[----:B------:R-:W3:Y:S01]  /*7800*/  LDL.64 R228, [R1+0xa8] ;  /* 0x0000a80001e47983 */ /* 0x000ee20000100a00 */
[----:B-----5:R-:W-:-:S04]  /*7810*/  IMAD.WIDE R30, R13, 0x2, R198 ;  /* 0x000000020d1e7825 */ /* 0x020fc800078e02c6 */
[----:B------:R-:W-:Y:S01]  /*7820*/  FMUL R181, R181, 1.4426950216293334961 ;  /* 0x3fb8aa3bb5b57820 */ /* 0x000fe20000400000 */
[----:B------:R-:W5:Y:S04]  /*7830*/  LDL.64 R198, [R1+0xc0] ;  /* 0x0000c00001c67983 */ /* 0x000f680000100a00 */
[----:B------:R-:W5:Y:S04]  /*7840*/  LDG.E.U16 R31, desc[UR10][R30.64] ;  /* 0x0000000a1e1f7981 */ /* 0x000f68000c1e1500 */
[----:B------:R-:W5:Y:S01]  /*7850*/  LDG.E.U16 R30, desc[UR10][R28.64] ;  /* 0x0000000a1c1e7981 */ /* 0x000f62000c1e1500 */
[C---:B--2---:R-:W-:Y:S01]  /*7860*/  IMAD.WIDE R26, R13.reuse, 0x2, R196 ;  /* 0x000000020d1a7825 */ /* 0x044fe200078e02c4 */
[----:B------:R-:W0:Y:S02]  /*7870*/  MUFU.EX2 R181, R181 ;  /* 0x000000b500b57308 */ /* 0x000e240000000800 */
[----:B------:R-:W2:Y:S04]  /*7880*/  LDL.64 R196, [R1+0xb8] ;  /* 0x0000b80001c47983 */ /* 0x000ea80000100a00 */
[----:B------:R1:W2:Y:S01]  /*7890*/  LDG.E.U16 R29, desc[UR10][R26.64] ;  /* 0x0000000a1a1d7981 */ /* 0x0002a2000c1e1500 */
[----:B------:R-:W-:-:S03]  /*78a0*/  IMAD.WIDE R194, R13, 0x2, R194 ;  /* 0x000000020dc27825 */ /* 0x000fc600078e02c2 */
[----:B------:R-:W2:Y:S04]  /*78b0*/  LDG.E.U16 R28, desc[UR10][R24.64] ;  /* 0x0000000a181c7981 */ /* 0x000ea8000c1e1500 */
[----:B------:R4:W2:Y:S01]  /*78c0*/  LDG.E.U16 R160, desc[UR10][R194.64] ;  /* 0x0000000ac2a07981 */ /* 0x0008a2000c1e1500 */
[----:B-1----:R-:W-:-:S03]  /*78d0*/  IMAD.WIDE R26, R13, 0x2, R224 ;  /* 0x000000020d1a7825 */ /* 0x002fc600078e02e0 */
[----:B------:R-:W2:Y:S01]  /*78e0*/  LDL.64 R224, [R1+0xa0] ;  /* 0x0000a00001e07983 */ /* 0x000ea20000100a00 */
[----:B0-----:R-:W-:-:S03]  /*78f0*/  FFMA2 R190, R190.F32x2.HI_LO, R180.F32x2.HI_LO, R22.F32x2.HI_LO ;  /* 0x000000b4bebe7249 */ /* 0x001fc60000000016 */
[----:B------:R-:W5:Y:S01]  /*7900*/  LDG.E.U16 R27, desc[UR10][R26.64] ;  /* 0x0000000a1a1b7981 */ /* 0x000f62000c1e1500 */
[----:B----4-:R-:W-:-:S03]  /*7910*/  IMAD.WIDE R194, R13, 0x2, R216 ;  /* 0x000000020dc27825 */ /* 0x010fc600078e02d8 */
[----:B------:R-:W4:Y:S04]  /*7920*/  LDL.64 R216, [R1+0x98] ;  /* 0x0000980001d87983 */ /* 0x000f280000100a00 */
[----:B------:R0:W4:Y:S01]  /*7930*/  LDG.E.U16 R26, desc[UR10][R194.64] ;  /* 0x0000000ac21a7981 */ /* 0x000122000c1e1500 */
[----:B---3--:R-:W-:-:S03]  /*7940*/  IMAD.WIDE R22, R13, 0x2, R220 ;  /* 0x000000020d167825 */ /* 0x008fc600078e02dc */
[----:B------:R-:W3:Y:S04]  /*7950*/  LDL.64 R220, [R1+0x88] ;  /* 0x0000880001dc7983 */ /* 0x000ee80000100a00 */
[----:B------:R-:W4:Y:S01]  /*7960*/  LDG.E.U16 R23, desc[UR10][R22.64] ;  /* 0x0000000a16177981 */ /* 0x000f22000c1e1500 */
[----:B0-----:R-:W-:-:S03]  /*7970*/  IMAD.WIDE R194, R13, 0x2, R228 ;  /* 0x000000020dc27825 */ /* 0x001fc600078e02e4 */
[----:B------:R-:W4:Y:S04]  /*7980*/  LDL.64 R228, [R1+0x70] ;  /* 0x0000700001e47983 */ /* 0x000f280000100a00 */
[----:B------:R2:W4:Y:S02]  /*7990*/  LDG.E.U16 R22, desc[UR10][R194.64] ;  /* 0x0000000ac2167981 */ /* 0x000524000c1e1500 */
[C---:B--2---:R-:W-:Y:S02]  /*79a0*/  IMAD.WIDE R194, R13.reuse, 0x2, R224 ;  /* 0x000000020dc27825 */ /* 0x044fe400078e02e0 */
[----:B------:R-:W2:Y:S02]  /*79b0*/  LDL.64 R224, [R1+0x68] ;  /* 0x0000680001e07983 */ /* 0x000ea40000100a00 */
[----:B-----5:R-:W-:-:S02]  /*79c0*/  IMAD.WIDE R24, R13, 0x2, R198 ;  /* 0x000000020d187825 */ /* 0x020fc400078e02c6 */
[----:B------:R-:W5:Y:S04]  /*79d0*/  LDL.64 R198, [R1+0x90] ;  /* 0x0000900001c67983 */ /* 0x000f680000100a00 */
[----:B------:R3:W5:Y:S01]  /*79e0*/  LDG.E.U16 R202, desc[UR10][R194.64] ;  /* 0x0000000ac2ca7981 */ /* 0x000762000c1e1500 */
[----:B------:R-:W-:-:S03]  /*79f0*/  IMAD.WIDE R196, R13, 0x2, R196 ;  /* 0x000000020dc47825 */ /* 0x000fc600078e02c4 */
[----:B------:R-:W5:Y:S04]  /*7a00*/  LDG.E.U16 R25, desc[UR10][R24.64] ;  /* 0x0000000a18197981 */ /* 0x000f68000c1e1500 */
[----:B------:R4:W5:Y:S01]  /*7a10*/  LDG.E.U16 R24, desc[UR10][R196.64] ;  /* 0x0000000ac4187981 */ /* 0x000962000c1e1500 */
[----:B---3--:R-:W-:-:S03]  /*7a20*/  IMAD.WIDE R194, R13, 0x2, R220 ;  /* 0x000000020dc27825 */ /* 0x008fc600078e02dc */
[----:B------:R-:W3:Y:S04]  /*7a30*/  LDL.64 R220, [R1+0x48] ;  /* 0x0000480001dc7983 */ /* 0x000ee80000100a00 */
[----:B------:R0:W3:Y:S01]  /*7a40*/  LDG.E.U16 R208, desc[UR10][R194.64] ;  /* 0x0000000ac2d07981 */ /* 0x0000e2000c1e1500 */
[----:B----4-:R-:W-:-:S03]  /*7a50*/  IMAD.WIDE R196, R13, 0x2, R216 ;  /* 0x000000020dc47825 */ /* 0x010fc600078e02d8 */
[----:B------:R-:W4:Y:S04]  /*7a60*/  LDL.64 R216, [R1+0x60] ;  /* 0x0000600001d87983 */ /* 0x000f280000100a00 */
[----:B------:R1:W3:Y:S01]  /*7a70*/  LDG.E.U16 R204, desc[UR10][R196.64] ;  /* 0x0000000ac4cc7981 */ /* 0x0002e2000c1e1500 */
[----:B0-----:R-:W-:-:S03]  /*7a80*/  IMAD.WIDE R194, R13, 0x2, R228 ;  /* 0x000000020dc27825 */ /* 0x001fc600078e02e4 */
[----:B------:R-:W3:Y:S04]  /*7a90*/  LDL.64 R228, [R1+0x38] ;  /* 0x0000380001e47983 */ /* 0x000ee80000100a00 */
[----:B------:R0:W3:Y:S01]  /*7aa0*/  LDG.E.U16 R214, desc[UR10][R194.64] ;  /* 0x0000000ac2d67981 */ /* 0x0000e2000c1e1500 */
[----:B-1----:R-:W-:-:S03]  /*7ab0*/  IMAD.WIDE R196, R13, 0x2, R242 ;  /* 0x000000020dc47825 */ /* 0x002fc600078e02f2 */
[----:B------:R-:W3:Y:S04]  /*7ac0*/  LDL.64 R242, [R1+0x10] ;  /* 0x0000100001f27983 */ /* 0x000ee80000100a00 */
[----:B------:R2:W3:Y:S01]  /*7ad0*/  LDG.E.U16 R210, desc[UR10][R196.64] ;  /* 0x0000000ac4d27981 */ /* 0x0004e2000c1e1500 */
[----:B0-----:R-:W-:-:S03]  /*7ae0*/  IMAD.WIDE R194, R13, 0x2, R232 ;  /* 0x000000020dc27825 */ /* 0x001fc600078e02e8 */
[----:B------:R-:W3:Y:S04]  /*7af0*/  LDL.64 R232, [R1+0x18] ;  /* 0x0000180001e87983 */ /* 0x000ee80000100a00 */
[----:B------:R-:W3:Y:S04]  /*7b00*/  LDG.E.U16 R219, desc[UR10][R194.64] ;  /* 0x0000000ac2db7981 */ /* 0x000ee8000c1e1500 */
[----:B------:R-:W3:Y:S01]  /*7b10*/  LDL.64 R194, [R1+0x40] ;  /* 0x0000400001c27983 */ /* 0x000ee20000100a00 */
[----:B--2---:R-:W-:-:S03]  /*7b20*/  IMAD.WIDE R196, R13, 0x2, R224 ;  /* 0x000000020dc47825 */ /* 0x004fc600078e02e0 */
[----:B------:R-:W2:Y:S01]  /*7b30*/  LDL.64 R224, [R1+0x30] ;  /* 0x0000300001e07983 */ /* 0x000ea20000100a00 */
[----:B-----5:R-:W-:-:S05]  /*7b40*/  IMAD.WIDE R198, R13, 0x2, R198 ;  /* 0x000000020dc67825 */ /* 0x020fca00078e02c6 */
[----:B------:R0:W5:Y:S02]  /*7b50*/  LDG.E.U16 R206, desc[UR10][R198.64] ;  /* 0x0000000ac6ce7981 */ /* 0x000164000c1e1500 */
[C---:B0-----:R-:W-:Y:S02]  /*7b60*/  IMAD.WIDE R198, R13.reuse, 0x2, R240 ;  /* 0x000000020dc67825 */ /* 0x041fe400078e02f0 */
[----:B------:R-:W5:Y:S04]  /*7b70*/  LDL.64 R240, [R1+0x8] ;  /* 0x0000080001f07983 */ /* 0x000f680000100a00 */
[----:B------:R4:W5:Y:S02]  /*7b80*/  LDG.E.U16 R212, desc[UR10][R198.64] ;  /* 0x0000000ac6d47981 */ /* 0x000964000c1e1500 */
[----:B----4-:R-:W-:-:S02]  /*7b90*/  IMAD.WIDE R198, R13, 0x2, R216 ;  /* 0x000000020dc67825 */ /* 0x010fc400078e02d8 */
[----:B------:R0:W4:Y:S04]  /*7ba0*/  LDG.E.U16 R216, desc[UR10][R196.64] ;  /* 0x0000000ac4d87981 */ /* 0x000128000c1e1500 */
[----:B------:R3:W4:Y:S01]  /*7bb0*/  LDG.E.U16 R217, desc[UR10][R198.64] ;  /* 0x0000000ac6d97981 */ /* 0x000722000c1e1500 */
[----:B0-----:R-:W-:-:S03]  /*7bc0*/  IMAD.WIDE R196, R13, 0x2, R236 ;  /* 0x000000020dc47825 */ /* 0x001fc600078e02ec */
[----:B------:R-:W4:Y:S01]  /*7bd0*/  LDL.64 R236, [R1] ;  /* 0x0000000001ec7983 */ /* 0x000f220000100a00 */
[----:B---3--:R-:W-:-:S03]  /*7be0*/  IMAD.WIDE R198, R13, 0x2, R220 ;  /* 0x000000020dc67825 */ /* 0x008fc600078e02dc */
[----:B------:R0:W3:Y:S04]  /*7bf0*/  LDG.E.U16 R220, desc[UR10][R196.64] ;  /* 0x0000000ac4dc7981 */ /* 0x0000e8000c1e1500 */
[----:B------:R2:W3:Y:S01]  /*7c00*/  LDG.E.U16 R221, desc[UR10][R198.64] ;  /* 0x0000000ac6dd7981 */ /* 0x0004e2000c1e1500 */
[----:B0-----:R-:W-:-:S04]  /*7c10*/  IMAD.WIDE R196, R13, 0x2, R228 ;  /* 0x000000020dc47825 */ /* 0x001fc800078e02e4 */
[----:B------:R-:W-:-:S04]  /*7c20*/  IMAD.WIDE R194, R13, 0x2, R194 ;  /* 0x000000020dc27825 */ /* 0x000fc800078e02c2 */
[C---:B--2---:R-:W-:Y:S02]  /*7c30*/  IMAD.WIDE R198, R13.reuse, 0x2, R224 ;  /* 0x000000020dc67825 */ /* 0x044fe400078e02e0 */
[----:B------:R-:W2:Y:S04]  /*7c40*/  LDG.E.U16 R224, desc[UR10][R194.64] ;  /* 0x0000000ac2e07981 */ /* 0x000ea8000c1e1500 */
[----:B------:R-:W2:Y:S04]  /*7c50*/  LDG.E.U16 R225, desc[UR10][R196.64] ;  /* 0x0000000ac4e17981 */ /* 0x000ea8000c1e1500 */
[----:B------:R0:W2:Y:S04]  /*7c60*/  LDG.E.U16 R228, desc[UR10][R198.64] ;  /* 0x0000000ac6e47981 */ /* 0x0000a8000c1e1500 */
[----:B------:R-:W2:Y:S04]  /*7c70*/  LDL.64 R194, [R1+0x28] ;  /* 0x0000280001c27983 */ /* 0x000ea80000100a00 */
[----:B------:R-:W3:Y:S01]  /*7c80*/  LDL.64 R196, [R1+0x20] ;  /* 0x0000200001c47983 */ /* 0x000ee20000100a00 */
[----:B0-----:R-:W-:-:S05]  /*7c90*/  IMAD.WIDE R198, R13, 0x2, R232 ;  /* 0x000000020dc67825 */ /* 0x001fca00078e02e8 */
[----:B------:R4:W5:Y:S01]  /*7ca0*/  LDG.E.U16 R233, desc[UR10][R198.64] ;  /* 0x0000000ac6e97981 */ /* 0x000962000c1e1500 */
[----:B------:R-:W-:-:S04]  /*7cb0*/  SHF.R.S32.HI R246, RZ, 0x2, R247 ;  /* 0x00000002fff67819 */ /* 0x000fc800000114f7 */
[----:B------:R-:W-:Y:S01]  /*7cc0*/  SGXT R246, R246, 0x1 ;  /* 0x00000001f6f6781a */ /* 0x000fe20000000200 */
[----:B----4-:R-:W-:-:S03]  /*7cd0*/  IMAD.WIDE R198, R13, 0x2, R236 ;  /* 0x000000020dc67825 */ /* 0x010fc600078e02ec */
[----:B------:R-:W-:Y:S01]  /*7ce0*/  LOP3.LUT R246, R246, 0x90, RZ, 0xc0, !PT ;  /* 0x00000090f6f67812 */ /* 0x000fe200078ec0ff */
[----:B--2---:R-:W-:-:S04]  /*7cf0*/  IMAD.WIDE R194, R13, 0x2, R194 ;  /* 0x000000020dc27825 */ /* 0x004fc800078e02c2 */
[C---:B---3--:R-:W-:Y:S01]  /*7d00*/  IMAD.WIDE R196, R13.reuse, 0x2, R196 ;  /* 0x000000020dc47825 */ /* 0x048fe200078e02c4 */
[----:B------:R0:W2:Y:S04]  /*7d10*/  LDG.E.U16 R229, desc[UR10][R194.64] ;  /* 0x0000000ac2e57981 */ /* 0x0000a8000c1e1500 */
[----:B------:R5:W3:Y:S01]  /*7d20*/  LDG.E.U16 R232, desc[UR10][R196.64] ;  /* 0x0000000ac4e87981 */ /* 0x000ae2000c1e1500 */
[----:B0-----:R-:W-:-:S04]  /*7d30*/  IMAD.WIDE R194, R13, 0x2, R242 ;  /* 0x000000020dc27825 */ /* 0x001fc800078e02f2 */
[C---:B-----5:R-:W-:Y:S01]  /*7d40*/  IMAD.WIDE R196, R13.reuse, 0x2, R240 ;  /* 0x000000020dc47825 */ /* 0x060fe200078e02f0 */
[----:B------:R0:W4:Y:S04]  /*7d50*/  LDG.E.U16 R236, desc[UR10][R194.64] ;  /* 0x0000000ac2ec7981 */ /* 0x000128000c1e1500 */
[----:B------:R1:W5:Y:S04]  /*7d60*/  LDG.E.U16 R237, desc[UR10][R196.64] ;  /* 0x0000000ac4ed7981 */ /* 0x000368000c1e1500 */
[----:B------:R1:W3:Y:S01]  /*7d70*/  LDG.E.U16 R240, desc[UR10][R198.64] ;  /* 0x0000000ac6f07981 */ /* 0x0002e2000c1e1500 */
[----:B0-----:R-:W-:-:S04]  /*7d80*/  IMAD.WIDE R194, R13, 0x2, R250 ;  /* 0x000000020dc27825 */ /* 0x001fc800078e02fa */
[C---:B-1----:R-:W-:Y:S01]  /*7d90*/  IMAD.WIDE R196, R13.reuse, 0x2, R248 ;  /* 0x000000020dc47825 */ /* 0x042fe200078e02f8 */
[----:B------:R0:W4:Y:S03]  /*7da0*/  LDG.E.U16 R241, desc[UR10][R194.64] ;  /* 0x0000000ac2f17981 */ /* 0x000126000c1e1500 */
[C---:B------:R-:W-:Y:S01]  /*7db0*/  IMAD.WIDE R198, R13.reuse, 0x2, R238 ;  /* 0x000000020dc67825 */ /* 0x040fe200078e02ee */
[----:B------:R1:W4:Y:S04]  /*7dc0*/  LDG.E.U16 R242, desc[UR10][R196.64] ;  /* 0x0000000ac4f27981 */ /* 0x000328000c1e1500 */
[----:B------:R1:W5:Y:S01]  /*7dd0*/  LDG.E.U16 R243, desc[UR10][R198.64] ;  /* 0x0000000ac6f37981 */ /* 0x000362000c1e1500 */
[----:B0-----:R-:W-:-:S04]  /*7de0*/  IMAD.WIDE R194, R13, 0x2, R234 ;  /* 0x000000020dc27825 */ /* 0x001fc800078e02ea */
[C---:B-1----:R-:W-:Y:S01]  /*7df0*/  IMAD.WIDE R196, R13.reuse, 0x2, R230 ;  /* 0x000000020dc47825 */ /* 0x042fe200078e02e6 */
[----:B------:R0:W5:Y:S03]  /*7e00*/  LDG.E.U16 R244, desc[UR10][R194.64] ;  /* 0x0000000ac2f47981 */ /* 0x000166000c1e1500 */
[----:B------:R-:W-:Y:S02]  /*7e10*/  IMAD.WIDE R198, R13, 0x2, R226 ;  /* 0x000000020dc67825 */ /* 0x000fe400078e02e2 */
[----:B------:R1:W5:Y:S04]  /*7e20*/  LDG.E.U16 R196, desc[UR10][R196.64] ;  /* 0x0000000ac4c47981 */ /* 0x000368000c1e1500 */
[----:B------:R1:W5:Y:S01]  /*7e30*/  LDG.E.U16 R198, desc[UR10][R198.64] ;  /* 0x0000000ac6c67981 */ /* 0x000362000c1e1500 */
[----:B0-----:R-:W-:-:S02]  /*7e40*/  LOP3.LUT R194, R247, 0x60, RZ, 0xc0, !PT ;  /* 0x00000060f7c27812 */ /* 0x001fc400078ec0ff */
[----:B-1----:R-:W-:-:S03]  /*7e50*/  SHF.R.U32.HI R197, RZ, 0x1, R245 ;  /* 0x00000001ffc57819 */ /* 0x002fc600000116f5 */
[----:B------:R-:W-:Y:S01]  /*7e60*/  IMAD R203, R194, 0x8, R203 ;  /* 0x00000008c2cb7824 */ /* 0x000fe200078e02cb */
[----:B------:R-:W-:Y:S02]  /*7e70*/  SHF.L.U32 R199, R247, 0x5, RZ ;  /* 0x00000005f7c77819 */ /* 0x000fe400000006ff */
[----:B------:R-:W-:Y:S02]  /*7e80*/  LOP3.LUT R197, R246, R197, RZ, 0x3c, !PT ;  /* 0x000000c5f6c57212 */ /* 0x000fe400078e3cff */
[----:B------:R-:W-:-:S04]  /*7e90*/  LOP3.LUT R194, R199, 0x360, RZ, 0xc0, !PT ;  /* 0x00000360c7c27812 */ /* 0x000fc800078ec0ff */
[----:B------:R-:W-:Y:S01]  /*7ea0*/  IADD3 R197, PT, PT, R197, UR6, R194 ;  /* 0x00000006c5c57c10 */ /* 0x000fe2000fffe0c2 */
[----:B------:R-:W-:Y:S01]  /*7eb0*/  IMAD.SHL.U32 R194, R247, 0x2, RZ ;  /* 0x00000002f7c27824 */ /* 0x000fe200078e00ff */
[----:B------:R-:W-:-:S04]  /*7ec0*/  LOP3.LUT R199, R246, 0x160, R199, 0xf8, !PT ;  /* 0x00000160f6c77812 */ /* 0x000fc800078ef8c7 */
[----:B------:R-:W-:Y:S01]  /*7ed0*/  LOP3.LUT R246, R246, 0x10, R194, 0x78, !PT ;  /* 0x00000010f6f67812 */ /* 0x000fe200078e78c2 */
[----:B------:R-:W-:-:S05]  /*7ee0*/  IMAD.WIDE R194, R13, 0x2, R222 ;  /* 0x000000020dc27825 */ /* 0x000fca00078e02de */
[----:B------:R0:W5:Y:S01]  /*7ef0*/  LDG.E.U16 R245, desc[UR10][R194.64] ;  /* 0x0000000ac2f57981 */ /* 0x000162000c1e1500 */
[----:B------:R-:W-:Y:S01]  /*7f00*/  IMAD.IADD R203, R246, 0x1, R203 ;  /* 0x00000001f6cb7824 */ /* 0x000fe200078e02cb */
[----:B------:R-:W-:Y:S02]  /*7f10*/  SHF.R.S32.HI R246, RZ, 0x6, R247 ;  /* 0x00000006fff67819 */ /* 0x000fe400000114f7 */
[----:B0-----:R-:W-:Y:S01]  /*7f20*/  LOP3.LUT R194, R247, 0x3f, RZ, 0xc0, !PT ;  /* 0x0000003ff7c27812 */ /* 0x001fe200078ec0ff */
[----:B------:R-:W-:Y:S01]  /*7f30*/  LDS R195, [R201+0x8000] ;  /* 0x00800000c9c37984 */ /* 0x000fe20000000800 */
[----:B------:R-:W-:-:S03]  /*7f40*/  SGXT R246, R246, 0x1 ;  /* 0x00000001f6f6781a */ /* 0x000fc60000000200 */
[----:B------:R-:W-:-:S05]  /*7f50*/  IMAD.SHL.U32 R194, R194, 0x2, RZ ;  /* 0x00000002c2c27824 */ /* 0x000fca00078e00ff */
[----:B------:R-:W-:Y:S02]  /*7f60*/  LOP3.LUT R246, R194, 0x90, R246, 0x78, !PT ;  /* 0x00000090c2f67812 */ /* 0x000fe400078e78f6 */
[----:B------:R-:W-:Y:S01]  /*7f70*/  LDS R194, [R218+0x8000] ;  /* 0x00800000dac27984 */ /* 0x000fe20000000800 */
[----:B------:R-:W-:Y:S01]  /*7f80*/  BAR.SYNC.DEFER_BLOCKING 0x0 ;  /* 0x0000000000007b1d */ /* 0x000fe20000010000 */
[----:B------:R-:W-:Y:S02]  /*7f90*/  F2FP.BF16.F32.PACK_AB R20, R21, R20 ;  /* 0x000000141514723e */ /* 0x000fe400000010ff */
[----:B------:R-:W-:-:S03]  /*7fa0*/  F2FP.BF16.F32.PACK_AB R21, R14, R19 ;  /* 0x000000130e15723e */ /* 0x000fc600000010ff */
[----:B------:R0:W-:Y:S04]  /*7fb0*/  STS.U16 [R246+UR6+0xa200], R23 ;  /* 0x00a20017f6007988 */ /* 0x0001e80008000406 */
[----:B------:R1:W-:Y:S01]  /*7fc0*/  STS.U16 [R246+UR6+0xa300], R22 ;  /* 0x00a30016f6007988 */ /* 0x0003e20008000406 */
[----:B0-----:R-:W-:Y:S02]  /*7fd0*/  F2FP.BF16.F32.PACK_AB R23, R16, R17 ;  /* 0x000000111017723e */ /* 0x001fe400000010ff */
[----:B-1----:R-:W-:Y:S01]  /*7fe0*/  F2FP.BF16.F32.PACK_AB R22, R15, R18 ;  /* 0x000000120f16723e */ /* 0x002fe200000010ff */
[----:B------:R-:W-:Y:S01]  /*7ff0*/  STS.U16 [R246+UR6+0x8000], R213 ;  /* 0x008000d5f6007988 */ /* 0x000fe20008000406 */
[----:B------:R-:W-:Y:S01]  /*8000*/  FADD R6, -R0, R6 ;  /* 0x0000000600067221 */ /* 0x000fe20000000100 */
[----:B------:R-:W-:Y:S01]  /*8010*/  FADD R7, -R2, R7 ;  /* 0x0000000702077221 */ /* 0x000fe20000000100 */
[----:B------:R-:W-:Y:S01]  /*8020*/  UIADD3 UR4, UP0, UPT, UR4, 0x10, URZ ;  /* 0x0000001004047890 */ /* 0x000fe2000ff1e0ff */
        /* <DEDUP_REMOVED lines=33> */
[----:B------:R-:W1:Y:S03]  /*8240*/  LDC R15, c[0x0][0x3c4] ;  /* 0x0000f100ff0f7b82 */ /* 0x000e660000000800 */
        /* <DEDUP_REMOVED lines=15> */
[----:B--2---:R-:W-:Y:S04]  /*8340*/  STS.U16 [R246+UR6+0xb300], R229 ;  /* 0x00b300e5f6007988 */ /* 0x004fe80008000406 */
[----:B---3--:R-:W-:Y:S04]  /*8350*/  STS.U16 [R246+UR6+0xb400], R232 ;  /* 0x00b400e8f6007988 */ /* 0x008fe80008000406 */
[----:B------:R-:W-:Y:S04]  /*8360*/  STS.U16 [R246+UR6+0xb500], R233 ;  /* 0x00b500e9f6007988 */ /* 0x000fe80008000406 */
[----:B----4-:R-:W-:Y:S04]  /*8370*/  STS.U16 [R246+UR6+0xb600], R236 ;  /* 0x00b600ecf6007988 */ /* 0x010fe80008000406 */
        /* <DEDUP_REMOVED lines=9> */
[----:B------:R-:W-:Y:S01]  /*8410*/  STSM.16.M88.4 [R197+0xc000], R20 ;  /* 0x00c00014c5007844 */ /* 0x000fe20000000200 */
[----:B------:R-:W-:Y:S01]  /*8420*/  BAR.SYNC.DEFER_BLOCKING 0x0 ;  /* 0x0000000000007b1d */ /* 0x000fe20000010000 */
[----:B0-----:R-:W-:Y:S01]  /*8430*/  LOP3.LUT R24, R199, 0x10, R247, 0x78, !PT ;  /* 0x00000010c7187812 */ /* 0x001fe200078e78f7 */
[----:B------:R-:W-:Y:S01]  /*8440*/  FMUL R6, R6, 1.4426950216293334961 ;  /* 0x3fb8aa3b06067820 */ /* 0x000fe20000400000 */
[----:B------:R-:W-:-:S05]  /*8450*/  FMUL R7, R7, 1.4426950216293334961 ;  /* 0x3fb8aa3b07077820 */ /* 0x000fca0000400000 */
[----:B------:R-:W0:Y:S01]  /*8460*/  MUFU.EX2 R6, R6 ;  /* 0x0000000600067308 */ /* 0x000e220000000800 */
[----:B------:R-:W-:Y:S04]  /*8470*/  LDSM.16.M88.4 R16, [R24+UR6+0xc000] ;  /* 0x00c000061810783b */ /* 0x000fe80008000200 */
[----:B------:R-:W2:Y:S04]  /*8480*/  LDSM.16.M88.4 R20, [R203+0x8000] ;  /* 0x00800000cb14783b */ /* 0x000ea80000000200 */
[----:B------:R-:W3:Y:S04]  /*8490*/  LDSM.16.M88.4 R196, [R203+0x8800] ;  /* 0x00880000cbc4783b */ /* 0x000ee80000000200 */
[----:B------:R-:W4:Y:S04]  /*84a0*/  LDSM.16.M88.4 R176, [R203+0x9000] ;  /* 0x00900000cbb0783b */ /* 0x000f280000000200 */
[----:B------:R-:W5:Y:S04]  /*84b0*/  LDSM.16.M88.4 R172, [R203+0x9800] ;  /* 0x00980000cbac783b */ /* 0x000f680000000200 */
[----:B------:R-:W1:Y:S04]  /*84c0*/  LDSM.16.M88.4 R168, [R203+0xa000] ;  /* 0x00a00000cba8783b */ /* 0x000e680000000200 */
[----:B------:R-:W1:Y:S04]  /*84d0*/  LDSM.16.M88.4 R164, [R203+0xa800] ;  /* 0x00a80000cba4783b */ /* 0x000e680000000200 */
[----:B------:R-:W1:Y:S04]  /*84e0*/  LDSM.16.M88.4 R160, [R203+0xb000] ;  /* 0x00b00000cba0783b */ /* 0x000e680000000200 */
[----:B------:R-:W1:Y:S01]  /*84f0*/  LDSM.16.M88.4 R28, [R203+0xb800] ;  /* 0x00b80000cb1c783b */ /* 0x000e620000000200 */
[----:B------:R-:W2:Y:S03]  /*8500*/  MUFU.EX2 R7, R7 ;  /* 0x0000000700077308 */ /* 0x000ea60000000800 */
[----:B------:R-:W1:Y:S01]  /*8510*/  LDSM.16.M88.4 R24, [R24+UR6+0xc200] ;  /* 0x00c200061818783b */ /* 0x000e620008000200 */
[C---:B0-----:R-:W-:Y:S01]  /*8520*/  FMUL R52, R6.reuse, R52 ;  /* 0x0000003406347220 */ /* 0x041fe20000400000 */
[C---:B------:R-:W-:Y:S01]  /*8530*/  FMUL R53, R6.reuse, R53 ;  /* 0x0000003506357220 */ /* 0x040fe20000400000 */
        /* <DEDUP_REMOVED lines=11> */
[C---:B--2---:R-:W-:Y:S01]  /*85f0*/  FMUL R54, R7.reuse, R54 ;  /* 0x0000003607367220 */ /* 0x044fe20000400000 */
        /* <DEDUP_REMOVED lines=47> */
[----:B------:R-:W-:Y:S01]  /*88f0*/  FMUL R77, R6, R77 ;  /* 0x0000004d064d7220 */ /* 0x000fe20000400000 */
[C---:B------:R-:W-:Y:S01]  /*8900*/  FMUL R78, R7.reuse, R78 ;  /* 0x0000004e074e7220 */ /* 0x040fe20000400000 */
[----:B------:R-:W-:Y:S01]  /*8910*/  FMUL R79, R7, R79 ;  /* 0x0000004f074f7220 */ /* 0x000fe20000400000 */
[----:B------:R-:W-:Y:S01]  /*8920*/  HMMA.16816.F32.BF16 R52, R16, R20, R52 ;  /* 0x000000141034723c */ /* 0x000fe20000041834 */
[----:B------:R-:W-:Y:S01]  /*8930*/  UIADD3.X UR5, UPT, UPT, URZ, UR5, URZ, UP0, !UPT ;  /* 0x00000005ff057290 */ /* 0x000fe200087fe4ff */
[----:B------:R-:W-:-:S06]  /*8940*/  ISETP.LE.U32.AND P2, PT, R252, UR4, PT ;  /* 0x00000004fc007c0c */ /* 0x000fcc000bf43070 */
[----:B------:R-:W-:Y:S01]  /*8950*/  HMMA.16816.F32.BF16 R32, R16, R22, R32 ;  /* 0x000000161020723c */ /* 0x000fe20000041820 */
[----:B------:R-:W-:-:S07]  /*8960*/  MOV R14, UR5 ;  /* 0x00000005000e7c02 */ /* 0x000fce0008000f00 */
[C---:B---3--:R-:W-:Y:S08]  /*8970*/  HMMA.16816.F32.BF16 R36, R16.reuse, R196, R36 ;  /* 0x000000c41024723c */ /* 0x048ff00000041824 */
[C---:B------:R-:W-:Y:S08]  /*8980*/  HMMA.16816.F32.BF16 R48, R16.reuse, R198, R48 ;  /* 0x000000c61030723c */ /* 0x040ff00000041830 */
[C---:B----4-:R-:W-:Y:S08]  /*8990*/  HMMA.16816.F32.BF16 R40, R16.reuse, R176, R40 ;  /* 0x000000b01028723c */ /* 0x050ff00000041828 */
[C---:B------:R-:W-:Y:S08]  /*89a0*/  HMMA.16816.F32.BF16 R140, R16.reuse, R178, R140 ;  /* 0x000000b2108c723c */ /* 0x040ff0000004188c */
[C---:B-----5:R-:W-:Y:S08]  /*89b0*/  HMMA.16816.F32.BF16 R44, R16.reuse, R172, R44 ;  /* 0x000000ac102c723c */ /* 0x060ff0000004182c */
[C---:B------:R-:W-:Y:S08]  /*89c0*/  HMMA.16816.F32.BF16 R68, R16.reuse, R174, R68 ;  /* 0x000000ae1044723c */ /* 0x040ff00000041844 */
[C---:B-1----:R-:W-:Y:S08]  /*89d0*/  HMMA.16816.F32.BF16 R56, R16.reuse, R168, R56 ;  /* 0x000000a81038723c */ /* 0x042ff00000041838 */
[C---:B------:R-:W-:Y:S08]  /*89e0*/  HMMA.16816.F32.BF16 R156, R16.reuse, R170, R156 ;  /* 0x000000aa109c723c */ /* 0x040ff0000004189c */
[C---:B------:R-:W-:Y:S08]  /*89f0*/  HMMA.16816.F32.BF16 R64, R16.reuse, R164, R64 ;  /* 0x000000a41040723c */ /* 0x040ff00000041840 */
[C---:B------:R-:W-:Y:S08]  /*8a00*/  HMMA.16816.F32.BF16 R60, R16.reuse, R166, R60 ;  /* 0x000000a6103c723c */ /* 0x040ff0000004183c */
[C---:B------:R-:W-:Y:S08]  /*8a10*/  HMMA.16816.F32.BF16 R152, R16.reuse, R160, R152 ;  /* 0x000000a01098723c */ /* 0x040ff00000041898 */
[C---:B------:R-:W-:Y:S08]  /*8a20*/  HMMA.16816.F32.BF16 R148, R16.reuse, R162, R148 ;  /* 0x000000a21094723c */ /* 0x040ff00000041894 */
[C---:B------:R-:W-:Y:S08]  /*8a30*/  HMMA.16816.F32.BF16 R72, R16.reuse, R28, R72 ;  /* 0x0000001c1048723c */ /* 0x040ff00000041848 */
[----:B------:R-:W-:Y:S01]  /*8a40*/  HMMA.16816.F32.BF16 R76, R16, R30, R76 ;  /* 0x0000001e104c723c */ /* 0x000fe2000004184c */
[----:B------:R-:W0:Y:S01]  /*8a50*/  LDC R16, c[0x0][0x3d4] ;  /* 0x0000f500ff107b82 */ /* 0x000e220000000800 */
[----:B------:R-:W-:Y:S01]  /*8a60*/  ISETP.GE.U32.AND.EX P2, PT, R14, RZ, PT, P2 ;  /* 0x000000ff0e00720c */ /* 0x000fe20003f46120 */
        /* <DEDUP_REMOVED lines=65> */
[----:B------:R-:W-:-:S02]  /*8e80*/  FFMA2 R192, R192.F32x2.HI_LO, R6.F32x2.HI_LO, R194.F32x2.HI_LO ;  /* 0x00000006c0c07249 */ /* 0x000fc400000000c2 */
[----:B0-----:R-:W-:Y:S01]  /*8e90*/  IMAD R13, R16, 0x10, R13 ;  /* 0x00000010100d7824 */ /* 0x001fe200078e020d */
[----:B------:R-:W-:Y:S01]  /*8ea0*/  MOV R7, R2 ;  /* 0x0000000200077202 */ /* 0x000fe20000000f00 */
[----:B------:R-:W-:-:S03]  /*8eb0*/  IMAD R12, R15, 0x10, R12 ;  /* 0x000000100f0c7824 */ /* 0x000fc600078e020c */
[----:B------:R-:W-:Y:S01]  /*8ec0*/  HMMA.16816.F32.BF16 R84, R24, R22, R84 ;  /* 0x000000161854723c */ /* 0x000fe20000041854 */
[----:B------:R-:W-:-:S07]  /*8ed0*/  IMAD.MOV.U32 R6, RZ, RZ, R0 ;  /* 0x000000ffff067224 */ /* 0x000fce00078e0000 */
[C---:B------:R-:W-:Y:S08]  /*8ee0*/  HMMA.16816.F32.BF16 R88, R24.reuse, R196, R88 ;  /* 0x000000c41858723c */ /* 0x040ff00000041858 */
        /* <DEDUP_REMOVED lines=12> */
[----:B------:R-:W-:Y:S01]  /*8fb0*/  HMMA.16816.F32.BF16 R144, R24, R30, R144 ;  /* 0x0000001e1890723c */ /* 0x000fe20000041890 */
[----:B------:R-:W-:-:S02]  /*8fc0*/  IMAD.MOV.U32 R25, RZ, RZ, R3 ;  /* 0x000000ffff197224 */ /* 0x000fc400078e0003 */
[----:B------:R-:W-:Y:S01]  /*8fd0*/  IMAD.MOV.U32 R24, RZ, RZ, R4 ;  /* 0x000000ffff187224 */ /* 0x000fe200078e0004 */
[----:B------:R-:W-:Y:S01]  /*8fe0*/  NOP ;  /* 0x0000000000007918 */ /* 0x000fe20000000000 */
[----:B------:R-:W-:-:S15]  /*8ff0*/  @!P2 BRA `(.L_x_1) ;  /* 0xffffffbc0078a947 */ /* 0x000fde000383ffff */
.L_x_0:
[----:B------:R-:W0:Y:S01]  /*9000*/  S2R R8, SR_TID.X ;  /* 0x0000000000087919 */ /* 0x000e220000002100 */
[C---:B------:R-:W-:Y:S01]  /*9010*/  FSETP.GT.AND P1, PT, |R193|.reuse, 8.50705917302346158658e+37, PT ;  /* 0x7e800000c100780b */ /* 0x040fe20003f24200 */
[C---:B------:R-:W-:Y:S01]  /*9020*/  FMUL R28, R193.reuse, 8388608 ;  /* 0x4b000000c11c7820 */ /* 0x040fe20000400000 */
[C---:B------:R-:W-:Y:S01]  /*9030*/  FSETP.GEU.AND P5, PT, |R193|.reuse, 1.175494350822287508e-38, PT ;  /* 0x00800000c100780b */ /* 0x040fe20003fae200 */
[----:B------:R-:W-:Y:S01]  /*9040*/  IMAD.MOV.U32 R10, RZ, RZ, R36 ;  /* 0x000000ffff0a7224 */ /* 0x000fe200078e0024 */
[C---:B------:R-:W-:Y:S01]  /*9050*/  FSETP.GEU.AND P2, PT, R193.reuse, 1.175494350822287508e-38, PT ;  /* 0x00800000c100780b */ /* 0x040fe20003f4e000 */
[----:B------:R-:W-:Y:S01]  /*9060*/  IMAD.MOV.U32 R30, RZ, RZ, R47 ;  /* 0x000000ffff1e7224 */ /* 0x000fe200078e002f */
[----:B------:R-:W-:Y:S01]  /*9070*/  MOV R17, R35 ;  /* 0x0000002300117202 */ /* 0x000fe20000000f00 */
[----:B------:R-:W-:Y:S01]  /*9080*/  IMAD.MOV.U32 R21, RZ, RZ, R56 ;  /* 0x000000ffff157224 */ /* 0x000fe200078e0038 */
[----:B------:R-:W-:Y:S01]  /*9090*/  FSEL R28, R28, R193, !P2 ;  /* 0x000000c11c1c7208 */ /* 0x000fe20005000000 */
[----:B------:R-:W-:Y:S01]  /*90a0*/  IMAD.MOV.U32 R161, RZ, RZ, R58 ;  /* 0x000000ffffa17224 */ /* 0x000fe200078e003a */
[----:B------:R-:W-:Y:S01]  /*90b0*/  MOV R25, R39 ;  /* 0x0000002700197202 */ /* 0x000fe20000000f00 */
[----:B------:R-:W-:Y:S01]  /*90c0*/  IMAD.MOV.U32 R47, RZ, RZ, R60 ;  /* 0x000000ffff2f7224 */ /* 0x000fe200078e003c */
[----:B------:R-:W-:Y:S01]  /*90d0*/  MOV R160, R71 ;  /* 0x0000004700a07202 */ /* 0x000fe20000000f00 */
[----:B------:R-:W-:Y:S01]  /*90e0*/  @P1 FMUL R193, R193, 0.25 ;  /* 0x3e800000c1c11820 */ /* 0x000fe20000400000 */
[----:B------:R-:W-:Y:S01]  /*90f0*/  MOV R36, R59 ;  /* 0x0000003b00247202 */ /* 0x000fe20000000f00 */
[----:B------:R-:W-:Y:S01]  /*9100*/  IMAD.MOV.U32 R14, RZ, RZ, R34 ;  /* 0x000000ffff0e7224 */ /* 0x000fe200078e0022 */
[----:B------:R-:W-:Y:S01]  /*9110*/  MOV R56, R78 ;  /* 0x0000004e00387202 */ /* 0x000fe20000000f00 */
[----:B------:R-:W-:Y:S01]  /*9120*/  @!P5 FMUL R193, R193, 16777216 ;  /* 0x4b800000c1c1d820 */ /* 0x000fe20000400000 */
[----:B------:R-:W-:-:S02]  /*9130*/  IMAD.MOV.U32 R22, RZ, RZ, R38 ;  /* 0x000000ffff167224 */ /* 0x000fc400078e0026 */
[----:B------:R-:W-:Y:S01]  /*9140*/  @P1 FMUL R75, R75, 0.25 ;  /* 0x3e8000004b4b1820 */ /* 0x000fe20000400000 */
[----:B------:R-:W-:Y:S02]  /*9150*/  IMAD.MOV.U32 R29, RZ, RZ, R46 ;  /* 0x000000ffff1d7224 */ /* 0x000fe400078e002e */
[----:B------:R-:W-:Y:S01]  /*9160*/  @P1 FMUL R56, R56, 0.25 ;  /* 0x3e80000038381820 */ /* 0x000fe20000400000 */
[----:B------:R-:W-:Y:S01]  /*9170*/  IMAD.MOV.U32 R31, RZ, RZ, R70 ;  /* 0x000000ffff1f7224 */ /* 0x000fe200078e0046 */
[----:B------:R-:W1:Y:S01]  /*9180*/  MUFU.RCP R193, R193 ;  /* 0x000000c100c17308 */ /* 0x000e620000001000 */
[----:B------:R-:W-:Y:S02]  /*9190*/  IMAD.MOV.U32 R60, RZ, RZ, R62 ;  /* 0x000000ffff3c7224 */ /* 0x000fe400078e003e */
[----:B------:R-:W-:Y:S01]  /*91a0*/  @P1 FMUL R74, R74, 0.25 ;  /* 0x3e8000004a4a1820 */ /* 0x000fe20000400000 */
[----:B------:R-:W-:Y:S02]  /*91b0*/  IMAD.MOV.U32 R58, RZ, RZ, R63 ;  /* 0x000000ffff3a7224 */ /* 0x000fe400078e003f */
[----:B------:R-:W-:Y:S01]  /*91c0*/  @P1 FMUL R151, R151, 0.25 ;  /* 0x3e80000097971820 */ /* 0x000fe20000400000 */
[----:B------:R-:W-:Y:S01]  /*91d0*/  @P1 FMUL R150, R150, 0.25 ;  /* 0x3e80000096961820 */ /* 0x000fe20000400000 */
[----:B------:R-:W-:Y:S01]  /*91e0*/  @P1 FMUL R155, R155, 0.25 ;  /* 0x3e8000009b9b1820 */ /* 0x000fe20000400000 */
[----:B------:R-:W-:Y:S01]  /*91f0*/  @P1 FMUL R154, R154, 0.25 ;  /* 0x3e8000009a9a1820 */ /* 0x000fe20000400000 */
[----:B0-----:R-:W-:Y:S01]  /*9200*/  LOP3.LUT R8, R8, 0x7f, RZ, 0xc0, !PT ;  /* 0x0000007f08087812 */ /* 0x001fe200078ec0ff */
[----:B------:R-:W-:Y:S01]  /*9210*/  @P1 FMUL R58, R58, 0.25 ;  /* 0x3e8000003a3a1820 */ /* 0x000fe20000400000 */
[----:B------:R-:W-:Y:S01]  /*9220*/  @P1 FMUL R60, R60, 0.25 ;  /* 0x3e8000003c3c1820 */ /* 0x000fe20000400000 */
[----:B------:R-:W-:Y:S01]  /*9230*/  @P1 FMUL R67, R67, 0.25 ;  /* 0x3e80000043431820 */ /* 0x000fe20000400000 */
[----:B------:R-:W-:Y:S01]  /*9240*/  ISETP.GE.U32.AND P0, PT, R8, 0x20, PT ;  /* 0x000000200800780c */ /* 0x000fe20003f06070 */
[----:B------:R-:W-:-:S02]  /*9250*/  IMAD.MOV.U32 R8, RZ, RZ, R32 ;  /* 0x000000ffff087224 */ /* 0x000fc400078e0020 */
[----:B------:R-:W-:Y:S01]  /*9260*/  @P1 FMUL R66, R66, 0.25 ;  /* 0x3e80000042421820 */ /* 0x000fe20000400000 */
[----:B------:R-:W-:Y:S02]  /*9270*/  IMAD.MOV.U32 R32, RZ, RZ, R79 ;  /* 0x000000ffff207224 */ /* 0x000fe400078e004f */
[----:B------:R-:W-:Y:S01]  /*9280*/  @P1 FMUL R159, R159, 0.25 ;  /* 0x3e8000009f9f1820 */ /* 0x000fe20000400000 */
        /* <DEDUP_REMOVED lines=20> */
[----:B------:R-:W-:Y:S01]  /*93d0*/  FSETP.GT.AND P3, PT, |R192|, 8.50705917302346158658e+37, PT ;  /* 0x7e800000c000780b */ /* 0x000fe20003f64200 */
[----:B------:R-:W-:Y:S01]  /*93e0*/  @!P5 FMUL R32, R32, 16777216 ;  /* 0x4b8000002020d820 */ /* 0x000fe20000400000 */
        /* <DEDUP_REMOVED lines=31> */
[C---:B------:R-:W-:Y:S01]  /*95e0*/  FSETP.GEU.AND P5, PT, |R192|.reuse, 1.175494350822287508e-38, PT ;  /* 0x00800000c000780b */ /* 0x040fe20003fae200 */
[C---:B------:R-:W-:Y:S01]  /*95f0*/  FMUL R63, R192.reuse, 8388608 ;  /* 0x4b000000c03f7820 */ /* 0x040fe20000400000 */
[----:B------:R-:W-:Y:S01]  /*9600*/  FSETP.GEU.AND P4, PT, R192, 1.175494350822287508e-38, PT ;  /* 0x00800000c000780b */ /* 0x000fe20003f8e000 */
[----:B------:R-:W-:-:S02]  /*9610*/  IMAD.MOV.U32 R79, RZ, RZ, R122 ;  /* 0x000000ffff4f7224 */ /* 0x000fc400078e007a */
[----:B-1----:R-:W-:Y:S01]  /*9620*/  FMUL R122, R193, R29 ;  /* 0x0000001dc17a7220 */ /* 0x002fe20000400000 */
[----:B------:R-:W-:Y:S01]  /*9630*/  IMAD.MOV.U32 R163, RZ, RZ, R135 ;  /* 0x000000ffffa37224 */ /* 0x000fe200078e0087 */
[----:B------:R-:W-:Y:S01]  /*9640*/  FSEL R29, R63, R192, !P4 ;  /* 0x000000c03f1d7208 */ /* 0x000fe20006000000 */
[----:B------:R-:W-:Y:S01]  /*9650*/  @P3 FMUL R192, R192, 0.25 ;  /* 0x3e800000c0c03820 */ /* 0x000fe20000400000 */
[----:B------:R-:W-:Y:S01]  /*9660*/  MOV R70, R61 ;  /* 0x0000003d00467202 */ /* 0x000fe20000000f00 */
[----:B------:R-:W-:Y:S02]  /*9670*/  IMAD.MOV.U32 R9, RZ, RZ, R33 ;  /* 0x000000ffff097224 */ /* 0x000fe400078e0021 */
[----:B------:R-:W-:Y:S01]  /*9680*/  @P3 FMUL R153, R153, 0.25 ;  /* 0x3e80000099993820 */ /* 0x000fe20000400000 */
[----:B------:R-:W-:Y:S02]  /*9690*/  IMAD.MOV.U32 R11, RZ, RZ, R37 ;  /* 0x000000ffff0b7224 */ /* 0x000fe400078e0025 */
[----:B------:R-:W-:Y:S01]  /*96a0*/  @P3 FMUL R40, R40, 0.25 ;  /* 0x3e80000028283820 */ /* 0x000fe20000400000 */
[----:B------:R-:W-:Y:S01]  /*96b0*/  @!P5 FMUL R192, R192, 16777216 ;  /* 0x4b800000c0c0d820 */ /* 0x000fe20000400000 */
[----:B------:R-:W-:Y:S01]  /*96c0*/  IMAD.MOV.U32 R24, RZ, RZ, R57 ;  /* 0x000000ffff187224 */ /* 0x000fe200078e0039 */
[----:B------:R-:W-:Y:S01]  /*96d0*/  FSETP.GT.AND P1, PT, |R191|, 8.50705917302346158658e+37, PT ;  /* 0x7e800000bf00780b */ /* 0x000fe20003f24200 */
[----:B------:R-:W-:Y:S01]  /*96e0*/  IMAD.MOV.U32 R46, RZ, RZ, R64 ;  /* 0x000000ffff2e7224 */ /* 0x000fe200078e0040 */
[----:B------:R-:W0:Y:S01]  /*96f0*/  MUFU.RCP R135, R192 ;  /* 0x000000c000877308 */ /* 0x000e220000001000 */
        /* <DEDUP_REMOVED lines=32> */
[----:B------:R-:W-:Y:S01]  /*9900*/  @!P5 FMUL R153, R153, 16777216 ;  /* 0x4b8000009999d820 */ /* 0x000fe20000400000 */
[----:B------:R-:W-:-:S02]  /*9910*/  IMAD.SHL.U32 R5, R247, 0x800, RZ ;  /* 0x00000800f7057824 */ /* 0x000fc400078e00ff */
        /* <DEDUP_REMOVED lines=31> */
[C---:B0-----:R-:W-:Y:S01]  /*9b10*/  FMUL R65, R135.reuse, R153 ;  /* 0x0000009987417220 */ /* 0x041fe20000400000 */
[----:B------:R-:W-:Y:S01]  /*9b20*/  FMUL R153, R135, R40 ;  /* 0x0000002887997220 */ /* 0x000fe20000400000 */
[C---:B------:R-:W-:Y:S01]  /*9b30*/  FSETP.GEU.AND P5, PT, |R191|.reuse, 1.175494350822287508e-38, PT ;  /* 0x00800000bf00780b */ /* 0x040fe20003fae200 */
[----:B------:R-:W-:Y:S01]  /*9b40*/  FMUL R40, R191, 8388608 ;  /* 0x4b000000bf287820 */ /* 0x000fe20000400000 */
[----:B------:R-:W-:Y:S01]  /*9b50*/  LOP3.LUT R6, R5, 0x3000, RZ, 0xc0, !PT ;  /* 0x0000300005067812 */ /* 0x000fe200078ec0ff */
[----:B------:R-:W-:Y:S01]  /*9b60*/  IMAD.MOV.U32 R12, RZ, RZ, R80 ;  /* 0x000000ffff0c7224 */ /* 0x000fe200078e0050 */
[----:B------:R-:W-:Y:S01]  /*9b70*/  MOV R26, R82 ;  /* 0x00000052001a7202 */ /* 0x000fe20000000f00 */
[----:B------:R-:W-:Y:S01]  /*9b80*/  IMAD.MOV.U32 R13, RZ, RZ, R81 ;  /* 0x000000ffff0d7224 */ /* 0x000fe200078e0051 */
[----:B------:R-:W-:Y:S01]  /*9b90*/  MOV R18, R88 ;  /* 0x0000005800127202 */ /* 0x000fe20000000f00 */
[----:B------:R-:W-:Y:S01]  /*9ba0*/  IMAD.MOV.U32 R27, RZ, RZ, R83 ;  /* 0x000000ffff1b7224 */ /* 0x000fe200078e0053 */
[----:B------:R-:W-:Y:S01]  /*9bb0*/  FSEL R209, RZ, -23, P4 ;  /* 0xc1b80000ffd17808 */ /* 0x000fe20002000000 */
[----:B------:R-:W-:Y:S01]  /*9bc0*/  IMAD.MOV.U32 R19, RZ, RZ, R89 ;  /* 0x000000ffff137224 */ /* 0x000fe200078e0059 */
[C---:B------:R-:W-:Y:S01]  /*9bd0*/  LOP3.LUT R7, R247.reuse, 0x3f, RZ, 0xc0, !PT ;  /* 0x0000003ff7077812 */ /* 0x040fe200078ec0ff */
[----:B------:R-:W-:Y:S01]  /*9be0*/  IMAD.MOV.U32 R23, RZ, RZ, R93 ;  /* 0x000000ffff177224 */ /* 0x000fe200078e005d */
[----:B------:R-:W-:Y:S01]  /*9bf0*/  LOP3.LUT R5, R247, 0x40, RZ, 0xc0, !PT ;  /* 0x00000040f7057812 */ /* 0x000fe200078ec0ff */
[----:B------:R-:W-:Y:S01]  /*9c00*/  IMAD.MOV.U32 R89, RZ, RZ, R111 ;  /* 0x000000ffff597224 */ /* 0x000fe200078e006f */
[----:B------:R-:W-:Y:S01]  /*9c10*/  MOV R88, R110 ;  /* 0x0000006e00587202 */ /* 0x000fe20000000f00 */
[----:B------:R-:W-:Y:S01]  /*9c20*/  IMAD.MOV.U32 R83, RZ, RZ, R114 ;  /* 0x000000ffff537224 */ /* 0x000fe200078e0072 */
[----:B------:R-:W-:Y:S01]  /*9c30*/  MOV R82, R118 ;  /* 0x0000007600527202 */ /* 0x000fe20000000f00 */
[----:B------:R-:W-:Y:S01]  /*9c40*/  IMAD.MOV.U32 R81, RZ, RZ, R115 ;  /* 0x000000ffff517224 */ /* 0x000fe200078e0073 */
[----:B------:R-:W-:Y:S01]  /*9c50*/  MOV R167, R131 ;  /* 0x0000008300a77202 */ /* 0x000fe20000000f00 */
[----:B------:R-:W-:Y:S01]  /*9c60*/  IMAD.MOV.U32 R80, RZ, RZ, R119 ;  /* 0x000000ffff507224 */ /* 0x000fe200078e0077 */
[----:B------:R-:W-:Y:S01]  /*9c70*/  FSETP.GEU.AND P4, PT, R191, 1.175494350822287508e-38, PT ;  /* 0x00800000bf00780b */ /* 0x000fe20003f8e000 */
[----:B------:R-:W-:Y:S01]  /*9c80*/  IMAD.MOV.U32 R77, RZ, RZ, R123 ;  /* 0x000000ffff4d7224 */ /* 0x000fe200078e007b */
[----:B------:R-:W-:Y:S01]  /*9c90*/  FSEL R208, RZ, -23, P2 ;  /* 0xc1b80000ffd07808 */ /* 0x000fe20001000000 */
[----:B------:R-:W-:Y:S01]  /*9ca0*/  IMAD.MOV.U32 R78, RZ, RZ, R126 ;  /* 0x000000ffff4e7224 */ /* 0x000fe200078e007e */
[----:B------:R-:W-:Y:S01]  /*9cb0*/  FSETP.GT.AND P2, PT, |R190|, 8.50705917302346158658e+37, PT ;  /* 0x7e800000be00780b */ /* 0x000fe20003f44200 */
[----:B------:R-:W-:Y:S01]  /*9cc0*/  IMAD.MOV.U32 R93, RZ, RZ, R127 ;  /* 0x000000ffff5d7224 */ /* 0x000fe200078e007f */
[----:B------:R-:W-:Y:S01]  /*9cd0*/  LEA R6, R7, R6, 0x4 ;  /* 0x0000000607067211 */ /* 0x000fe200078e20ff */
[----:B------:R-:W-:Y:S01]  /*9ce0*/  IMAD.MOV.U32 R169, RZ, RZ, R130 ;  /* 0x000000ffffa97224 */ /* 0x000fe200078e0082 */
[----:B------:R-:W-:Y:S01]  /*9cf0*/  SHF.R.U32.HI R5, RZ, 0x1, R5 ;  /* 0x00000001ff057819 */ /* 0x000fe20000011605 */
[----:B------:R-:W-:Y:S01]  /*9d00*/  IMAD.MOV.U32 R165, RZ, RZ, R134 ;  /* 0x000000ffffa57224 */ /* 0x000fe200078e0086 */
[----:B------:R-:W-:Y:S01]  /*9d10*/  FSEL R40, R40, R191, !P4 ;  /* 0x000000bf28287208 */ /* 0x000fe20006000000 */
        /* <DEDUP_REMOVED lines=33> */
[----:B------:R-:W-:Y:S01]  /*9f30*/  FSETP.GEU.AND P1, PT, |R190|, 1.175494350822287508e-38, PT ;  /* 0x00800000be00780b */ /* 0x000fe20003f2e200 */
[----:B------:R-:W-:Y:S01]  /*9f40*/  FMUL R57, R193, R154 ;  /* 0x0000009ac1397220 */ /* 0x000fe20000400000 */
[----:B------:R-:W-:Y:S01]  /*9f50*/  LOP3.LUT R5, R6, R5, RZ, 0x3c, !PT ;  /* 0x0000000506057212 */ /* 0x000fe200078e3cff */
[----:B------:R-:W-:Y:S01]  /*9f60*/  FMUL R154, R135, R41 ;  /* 0x00000029879a7220 */ /* 0x000fe20000400000 */
[----:B------:R-:W-:Y:S01]  /*9f70*/  SHF.L.U32 R6, R247, 0x4, RZ ;  /* 0x00000004f7067819 */ /* 0x000fe200000006ff */
[C---:B------:R-:W-:Y:S01]  /*9f80*/  FMUL R41, R190.reuse, 8388608 ;  /* 0x4b000000be297820 */ /* 0x040fe20000400000 */
[----:B------:R-:W-:Y:S01]  /*9f90*/  FSETP.GEU.AND P3, PT, R190, 1.175494350822287508e-38, PT ;  /* 0x00800000be00780b */ /* 0x000fe20003f6e000 */
[----:B------:R-:W-:Y:S01]  /*9fa0*/  @!P5 FMUL R191, R191, 16777216 ;  /* 0x4b800000bfbfd820 */ /* 0x000fe20000400000 */
[----:B------:R-:W-:Y:S01]  /*9fb0*/  IMAD.SHL.U32 R7, R247, 0x20, RZ ;  /* 0x00000020f7077824 */ /* 0x000fe200078e00ff */
[----:B------:R-:W-:Y:S01]  /*9fc0*/  LOP3.LUT R6, R6, 0x70, RZ, 0xc0, !PT ;  /* 0x0000007006067812 */ /* 0x000fe200078ec0ff */
[C---:B------:R-:W-:Y:S01]  /*9fd0*/  FMUL R59, R193.reuse, R159 ;  /* 0x0000009fc13b7220 */ /* 0x040fe20000400000 */
[----:B------:R-:W-:Y:S01]  /*9fe0*/  FMUL R130, R193, R22 ;  /* 0x00000016c1827220 */ /* 0x000fe20000400000 */
[----:B------:R-:W-:Y:S01]  /*9ff0*/  FMUL R159, R135, R8 ;  /* 0x00000008879f7220 */ /* 0x000fe20000400000 */
[----:B------:R-:W-:Y:S01]  /*a000*/  FSEL R41, R41, R190, !P3 ;  /* 0x000000be29297208 */ /* 0x000fe20005800000 */
[C---:B------:R-:W-:Y:S01]  /*a010*/  FMUL R127, R193.reuse, R50 ;  /* 0x00000032c17f7220 */ /* 0x040fe20000400000 */
[C---:B------:R-:W-:Y:S01]  /*a020*/  FMUL R22, R193.reuse, R17 ;  /* 0x00000011c1167220 */ /* 0x040fe20000400000 */
[----:B------:R-:W0:Y:S01]  /*a030*/  MUFU.RCP R8, R191 ;  /* 0x000000bf00087308 */ /* 0x000e220000001000 */
[----:B------:R-:W-:Y:S01]  /*a040*/  @P2 FMUL R190, R190, 0.25 ;  /* 0x3e800000bebe2820 */ /* 0x000fe20000400000 */
[C---:B------:R-:W-:Y:S01]  /*a050*/  FMUL R50, R193.reuse, R25 ;  /* 0x00000019c1327220 */ /* 0x040fe20000400000 */
[----:B------:R-:W-:Y:S01]  /*a060*/  FMUL R17, R193, R54 ;  /* 0x00000036c1117220 */ /* 0x000fe20000400000 */
[----:B------:R-:W-:Y:S01]  /*a070*/  LOP3.LUT R204, R247, 0x18, RZ, 0xc0, !PT ;  /* 0x00000018f7cc7812 */ /* 0x000fe200078ec0ff */
[----:B------:R-:W-:Y:S01]  /*a080*/  FMUL R25, R193, R55 ;  /* 0x00000037c1197220 */ /* 0x000fe20000400000 */
[----:B------:R-:W-:Y:S01]  /*a090*/  LOP3.LUT R7, R7, 0xc60, RZ, 0xc0, !PT ;  /* 0x00000c6007077812 */ /* 0x000fe200078ec0ff */
[----:B------:R-:W-:Y:S01]  /*a0a0*/  VIADD R54, R29, 0xc0cafb0d ;  /* 0xc0cafb0d1d367836 */ /* 0x000fe20000000000 */
[----:B------:R-:W-:Y:S01]  /*a0b0*/  IADD3 R55, PT, PT, R28, -0x3f3504f3, RZ ;  /* 0xc0cafb0d1c377810 */ /* 0x000fe20007ffe0ff */
[----:B------:R-:W-:-:S02]  /*a0c0*/  VIADD R33, R6, UR6 ;  /* 0x0000000606217c36 */ /* 0x000fc40008000000 */
[C---:B------:R-:W-:Y:S01]  /*a0d0*/  FMUL R39, R193.reuse, R32 ;  /* 0x00000020c1277220 */ /* 0x040fe20000400000 */
[----:B------:R-:W-:Y:S01]  /*a0e0*/  @!P1 FMUL R190, R190, 16777216 ;  /* 0x4b800000bebe9820 */ /* 0x000fe20000400000 */
[----:B------:R-:W-:Y:S01]  /*a0f0*/  FMUL R32, R193, R158 ;  /* 0x0000009ec1207220 */ /* 0x000fe20000400000 */
[C---:B------:R-:W-:Y:S01]  /*a100*/  FMUL R158, R135.reuse, R11 ;  /* 0x0000000b879e7220 */ /* 0x040fe20000400000 */
[----:B------:R-:W-:Y:S01]  /*a110*/  IMAD R114, R204, 0x200, R7 ;  /* 0x00000200cc727824 */ /* 0x000fe200078e0207 */
[----:B------:R-:W-:Y:S01]  /*a120*/  LOP3.LUT R54, R54, 0xff800000, RZ, 0xc0, !PT ;  /* 0xff80000036367812 */ /* 0x000fe200078ec0ff */
[----:B------:R-:W-:Y:S01]  /*a130*/  FMUL R11, R135, R9 ;  /* 0x00000009870b7220 */ /* 0x000fe20000400000 */
[----:B------:R-:W-:Y:S01]  /*a140*/  LOP3.LUT R55, R55, 0xff800000, RZ, 0xc0, !PT ;  /* 0xff80000037377812 */ /* 0x000fe200078ec0ff */
[----:B------:R-:W1:Y:S01]  /*a150*/  MUFU.RCP R9, R190 ;  /* 0x000000be00097308 */ /* 0x000e620000001000 */
[----:B------:R-:W-:Y:S01]  /*a160*/  LEA.HI R204, R204, R33, RZ, 0x1f ;  /* 0x00000021cccc7211 */ /* 0x000fe200078ff8ff */
[C---:B------:R-:W-:Y:S01]  /*a170*/  FMUL R33, R193.reuse, R60 ;  /* 0x0000003cc1217220 */ /* 0x040fe20000400000 */
[C---:B------:R-:W-:Y:S01]  /*a180*/  FMUL R37, R193.reuse, R67 ;  /* 0x00000043c1257220 */ /* 0x040fe20000400000 */
[----:B------:R-:W-:Y:S01]  /*a190*/  FMUL R60, R193, R66 ;  /* 0x00000042c13c7220 */ /* 0x000fe20000400000 */
[----:B------:R-:W-:Y:S01]  /*a1a0*/  I2FP.F32.S32 R66, R54 ;  /* 0x0000003600427245 */ /* 0x000fe20000201400 */
[----:B------:R-:W-:Y:S01]  /*a1b0*/  @!P5 FMUL R147, R147, 16777216 ;  /* 0x4b8000009393d820 */ /* 0x000fe20000400000 */
[----:B------:R-:W-:Y:S01]  /*a1c0*/  I2FP.F32.S32 R67, R55 ;  /* 0x0000003700437245 */ /* 0x000fe20000201400 */
        /* <DEDUP_REMOVED lines=31> */
[----:B------:R-:W-:-:S02]  /*a3c0*/  IMAD.MOV.U32 R15, RZ, RZ, R84 ;  /* 0x000000ffff0f7224 */ /* 0x000fc400078e0054 */
[C---:B------:R-:W-:Y:S01]  /*a3d0*/  FMUL R6, R193.reuse, R75 ;  /* 0x0000004bc1067220 */ /* 0x040fe20000400000 */
[----:B------:R-:W-:Y:S02]  /*a3e0*/  IMAD.MOV.U32 R16, RZ, RZ, R85 ;  /* 0x000000ffff107224 */ /* 0x000fe400078e0055 */
[C---:B------:R-:W-:Y:S01]  /*a3f0*/  FMUL R118, R193.reuse, R43 ;  /* 0x0000002bc1767220 */ /* 0x040fe20000400000 */
[----:B------:R-:W-:Y:S02]  /*a400*/  IMAD.MOV.U32 R20, RZ, RZ, R92 ;  /* 0x000000ffff147224 */ /* 0x000fe400078e005c */
[C---:B------:R-:W-:Y:S01]  /*a410*/  FMUL R123, R193.reuse, R51 ;  /* 0x00000033c17b7220 */ /* 0x040fe20000400000 */
[----:B------:R-:W-:Y:S01]  /*a420*/  BAR.SYNC.DEFER_BLOCKING 0x0 ;  /* 0x0000000000007b1d */ /* 0x000fe20000010000 */
[----:B------:R-:W-:Y:S01]  /*a430*/  MOV R92, R125 ;  /* 0x0000007d005c7202 */ /* 0x000fe20000000f00 */
[C---:B------:R-:W-:Y:S01]  /*a440*/  FMUL R38, R193.reuse, R151 ;  /* 0x00000097c1267220 */ /* 0x040fe20000400000 */
[C---:B------:R-:W-:Y:S01]  /*a450*/  FMUL R7, R193.reuse, R155 ;  /* 0x0000009bc1077220 */ /* 0x040fe20000400000 */
[C---:B------:R-:W-:Y:S01]  /*a460*/  FMUL R110, R193.reuse, R160 ;  /* 0x000000a0c16e7220 */ /* 0x040fe20000400000 */
[C---:B------:R-:W-:Y:S01]  /*a470*/  FMUL R119, R193.reuse, R31 ;  /* 0x0000001fc1777220 */ /* 0x040fe20000400000 */
[C---:B------:R-:W-:Y:S01]  /*a480*/  FMUL R111, R193.reuse, R30 ;  /* 0x0000001ec16f7220 */ /* 0x040fe20000400000 */
[----:B------:R-:W-:Y:S01]  /*a490*/  FMUL R126, R193, R42 ;  /* 0x0000002ac17e7220 */ /* 0x000fe20000400000 */
[C---:B------:R-:W-:Y:S01]  /*a4a0*/  FMUL R43, R135.reuse, R152 ;  /* 0x00000098872b7220 */ /* 0x040fe20000400000 */
[C---:B------:R-:W-:Y:S01]  /*a4b0*/  FMUL R75, R135.reuse, R71 ;  /* 0x00000047874b7220 */ /* 0x040fe20000400000 */
[C---:B------:R-:W-:Y:S01]  /*a4c0*/  FMUL R84, R135.reuse, R157 ;  /* 0x0000009d87547220 */ /* 0x040fe20000400000 */
[C---:B------:R-:W-:Y:S01]  /*a4d0*/  FMUL R85, R135.reuse, R24 ;  /* 0x0000001887557220 */ /* 0x040fe20000400000 */
[----:B------:R-:W-:Y:S01]  /*a4e0*/  FMUL R51, R135, R21 ;  /* 0x0000001587337220 */ /* 0x000fe20000400000 */
[----:B------:R-:W-:Y:S01]  /*a4f0*/  FFMA.FTZ R209, R66, 1.1920928955078125e-07, R209 ;  /* 0x3400000042d17823 */ /* 0x000fe200000100d1 */
[----:B------:R-:W-:Y:S01]  /*a500*/  FFMA.FTZ R208, R67, 1.1920928955078125e-07, R208 ;  /* 0x3400000043d07823 */ /* 0x000fe200000100d0 */
        /* <DEDUP_REMOVED lines=25> */
[C---:B0-----:R-:W-:Y:S01]  /*a6a0*/  FMUL R66, R8.reuse, R147 ;  /* 0x0000009308427220 */ /* 0x041fe20000400000 */
[C---:B------:R-:W-:Y:S01]  /*a6b0*/  FMUL R71, R8.reuse, R146 ;  /* 0x0000009208477220 */ /* 0x040fe20000400000 */
[C---:B------:R-:W-:Y:S01]  /*a6c0*/  FMUL R67, R8.reuse, R139 ;  /* 0x0000008b08437220 */ /* 0x040fe20000400000 */
[----:B------:R-:W-:Y:S01]  /*a6d0*/  @P2 FMUL R121, R121, 0.25 ;  /* 0x3e80000079792820 */ /* 0x000fe20000400000 */
        /* <DEDUP_REMOVED lines=29> */
[----:B------:R-:W-:Y:S01]  /*a8b0*/  @P2 FMUL R12, R12, 0.25 ;  /* 0x3e8000000c0c2820 */ /* 0x000fe20000400000 */
[----:B------:R-:W-:-:S02]  /*a8c0*/  VIADD R8, R41, 0xc0cafb0d ;  /* 0xc0cafb0d29087836 */ /* 0x000fc40000000000 */
[----:B------:R-:W-:Y:S01]  /*a8d0*/  @!P1 FMUL R121, R121, 16777216 ;  /* 0x4b80000079799820 */ /* 0x000fe20000400000 */
[----:B------:R-:W0:Y:S01]  /*a8e0*/  LDC R199, c[0x0][0x3e8] ;  /* 0x0000fa00ffc77b82 */ /* 0x000e220000000800 */
[----:B------:R-:W-:Y:S01]  /*a8f0*/  @P2 FMUL R112, R112, 0.25 ;  /* 0x3e80000070702820 */ /* 0x000fe20000400000 */
[----:B------:R-:W-:Y:S01]  /*a900*/  @P2 FMUL R104, R104, 0.25 ;  /* 0x3e80000068682820 */ /* 0x000fe20000400000 */
[----:B------:R-:W-:Y:S01]  /*a910*/  @!P1 FMUL R12, R12, 16777216 ;  /* 0x4b8000000c0c9820 */ /* 0x000fe20000400000 */
        /* <DEDUP_REMOVED lines=28> */
[----:B------:R-:W-:Y:S01]  /*aae0*/  LOP3.LUT R138, R8, 0xff800000, RZ, 0xc0, !PT ;  /* 0xff800000088a7812 */ /* 0x000fe200078ec0ff */
[----:B-1----:R-:W-:Y:S01]  /*aaf0*/  FMUL R95, R9, R121 ;  /* 0x00000079095f7220 */ /* 0x002fe20000400000 */
[----:B------:R-:W-:Y:S01]  /*ab00*/  LOP3.LUT R205, R247, 0x1c, RZ, 0xc0, !PT ;  /* 0x0000001cf7cd7812 */ /* 0x000fe200078ec0ff */
[----:B------:R-:W-:Y:S01]  /*ab10*/  @!P1 FMUL R112, R112, 16777216 ;  /* 0x4b80000070709820 */ /* 0x000fe20000400000 */
[----:B------:R-:W-:Y:S01]  /*ab20*/  @!P1 FMUL R104, R104, 16777216 ;  /* 0x4b80000068689820 */ /* 0x000fe20000400000 */
[----:B------:R-:W-:Y:S01]  /*ab30*/  FMUL R121, R9, R12 ;  /* 0x0000000c09797220 */ /* 0x000fe20000400000 */
        /* <DEDUP_REMOVED lines=8> */
[----:B------:R-:W-:Y:S01]  /*abc0*/  F2FP.BF16.F32.PACK_AB R12, R11, R160 ;  /* 0x000000a00b0c723e */ /* 0x000fe200000010ff */
[----:B------:R-:W-:Y:S01]  /*abd0*/  @!P1 FMUL R145, R145, 16777216 ;  /* 0x4b80000091919820 */ /* 0x000fe20000400000 */
[----:B------:R-:W-:Y:S01]  /*abe0*/  FSEL R207, RZ, -23, P3 ;  /* 0xc1b80000ffcf7808 */ /* 0x000fe20001800000 */
        /* <DEDUP_REMOVED lines=19> */
[----:B------:R-:W-:Y:S01]  /*ad20*/  I2FP.F32.S32 R8, R138 ;  /* 0x0000008a00087245 */ /* 0x000fe20000201400 */
[----:B------:R-:W-:-:S02]  /*ad30*/  VIADD R11, R40, 0xc0cafb0d ;  /* 0xc0cafb0d280b7836 */ /* 0x000fc40000000000 */
[----:B------:R-:W-:Y:S01]  /*ad40*/  FMUL R107, R9, R112 ;  /* 0x00000070096b7220 */ /* 0x000fe20000400000 */
[----:B------:R-:W-:Y:S02]  /*ad50*/  IMAD.SHL.U32 R205, R205, 0x4, RZ ;  /* 0x00000004cdcd7824 */ /* 0x000fe400078e00ff */
        /* <DEDUP_REMOVED lines=30> */
[----:B------:R-:W-:Y:S01]  /*af40*/  FFMA.FTZ R207, R8, 1.1920928955078125e-07, R207 ;  /* 0x3400000008cf7823 */ /* 0x000fe200000100cf */
[----:B------:R-:W-:Y:S01]  /*af50*/  F2FP.BF16.F32.PACK_AB R9, R157, R10 ;  /* 0x0000000a9d09723e */ /* 0x000fe200000010ff */
[----:B------:R-:W-:Y:S01]  /*af60*/  IMAD.IADD R55, R28, 0x1, -R55 ;  /* 0x000000011c377824 */ /* 0x000fe200078e0a37 */
[----:B------:R-:W-:Y:S01]  /*af70*/  LOP3.LUT R53, R11, 0xff800000, RZ, 0xc0, !PT ;  /* 0xff8000000b357812 */ /* 0x000fe200078ec0ff */
[----:B------:R-:W-:Y:S01]  /*af80*/  IMAD.IADD R138, R41, 0x1, -R138 ;  /* 0x00000001298a7824 */ /* 0x000fe200078e0a8a */
[----:B------:R-:W-:Y:S01]  /*af90*/  F2FP.BF16.F32.PACK_AB R8, R159, R162 ;  /* 0x000000a29f08723e */ /* 0x000fe200000010ff */
[----:B------:R-:W-:Y:S01]  /*afa0*/  FADD R55, R55, -1 ;  /* 0xbf80000037377421 */ /* 0x000fe20000000000 */
[----:B------:R-:W-:Y:S01]  /*afb0*/  F2FP.BF16.F32.PACK_AB R10, R152, R153 ;  /* 0x00000099980a723e */ /* 0x000fe200000010ff */
[----:B------:R-:W1:Y:S01]  /*afc0*/  S2R R213, SR_CTAID.X ;  /* 0x0000000000d57919 */ /* 0x000e620000002500 */
[----:B------:R-:W-:Y:S01]  /*afd0*/  F2FP.BF16.F32.PACK_AB R11, R131, R134 ;  /* 0x00000086830b723e */ /* 0x000fe200000010ff */
[----:B------:R-:W2:Y:S01]  /*afe0*/  LDCU.64 UR4, c[0x0][0x3e0] ;  /* 0x00007c00ff0477ac */ /* 0x000ea20008000a00 */
[----:B------:R-:W-:Y:S01]  /*aff0*/  LOP3.LUT R96, R114, R205, RZ, 0x3c, !PT ;  /* 0x000000cd72607212 */ /* 0x000fe200078e3cff */
[----:B------:R-:W3:Y:S01]  /*b000*/  S2R R237, SR_TID.X ;  /* 0x0000000000ed7919 */ /* 0x000ee20000002100 */
[----:B------:R-:W-:Y:S01]  /*b010*/  SHF.R.U32.HI R247, RZ, 0x5, R247 ;  /* 0x00000005fff77819 */ /* 0x000fe200000116f7 */
[----:B------:R-:W4:Y:S01]  /*b020*/  LDC.64 R202, c[0x0][0x398] ;  /* 0x0000e600ffca7b82 */ /* 0x000f220000000a00 */
[----:B------:R-:W-:Y:S01]  /*b030*/  F2FP.BF16.F32.PACK_AB R16, R14, R17 ;  /* 0x000000110e10723e */ /* 0x000fe200000010ff */
[----:B------:R5:W-:Y:S01]  /*b040*/  STS.128 [R96+UR6], R8 ;  /* 0x0000000860007988 */ /* 0x000be20008000c06 */
[----:B------:R-:W-:Y:S01]  /*b050*/  F2FP.BF16.F32.PACK_AB R13, R155, R158 ;  /* 0x0000009e9b0d723e */ /* 0x000fe200000010ff */
[----:B------:R-:W-:Y:S01]  /*b060*/  FMUL R58, R193, R58 ;  /* 0x0000003ac13a7220 */ /* 0x000fe20000400000 */
[----:B------:R-:W-:Y:S01]  /*b070*/  F2FP.BF16.F32.PACK_AB R14, R151, R154 ;  /* 0x0000009a970e723e */ /* 0x000fe200000010ff */
[----:B------:R-:W-:Y:S01]  /*b080*/  FMUL R36, R193, R36 ;  /* 0x00000024c1247220 */ /* 0x000fe20000400000 */
[----:B------:R-:W-:Y:S01]  /*b090*/  F2FP.BF16.F32.PACK_AB R15, R21, R24 ;  /* 0x00000018150f723e */ /* 0x000fe200000010ff */
[----:B------:R-:W-:Y:S01]  /*b0a0*/  FMUL R56, R193, R56 ;  /* 0x00000038c1387220 */ /* 0x000fe20000400000 */
[----:B------:R-:W-:Y:S01]  /*b0b0*/  IADD3 R54, PT, PT, R29, -R54, RZ ;  /* 0x800000361d367210 */ /* 0x000fe20007ffe0ff */
[----:B------:R-:W-:Y:S01]  /*b0c0*/  FMUL R61, R193, R161 ;  /* 0x000000a1c13d7220 */ /* 0x000fe20000400000 */
[----:B------:R-:W-:Y:S01]  /*b0d0*/  F2FP.BF16.F32.PACK_AB R21, R123, R50 ;  /* 0x000000327b15723e */ /* 0x000fe200000010ff */
[----:B------:R0:W-:Y:S01]  /*b0e0*/  STS.128 [R96+UR6+0x200], R12 ;  /* 0x0002000c60007988 */ /* 0x0001e20008000c06 */
[----:B------:R-:W-:-:S02]  /*b0f0*/  IMAD.MOV.U32 R50, RZ, RZ, 0x3dc6b27f ;  /* 0x3dc6b27fff327424 */ /* 0x000fc400078e00ff */
[----:B------:R-:W-:Y:S01]  /*b100*/  FADD R54, R54, -1 ;  /* 0xbf80000036367421 */ /* 0x000fe20000000000 */
[----:B------:R-:W-:Y:S01]  /*b110*/  FSEL R20, RZ, -23, P4 ;  /* 0xc1b80000ff147808 */ /* 0x000fe20002000000 */
[----:B--2---:R-:W-:Y:S01]  /*b120*/  UIMAD UR4, UR7, UR4, URZ ;  /* 0x00000004070472a4 */ /* 0x004fe2000f8e02ff */
[----:B------:R-:W-:Y:S01]  /*b130*/  I2FP.F32.S32 R23, R53 ;  /* 0x0000003500177245 */ /* 0x000fe20000201400 */
[----:B-----5:R-:W-:Y:S01]  /*b140*/  FFMA.FTZ R11, R54, R50, -0.16845393180847167969 ;  /* 0xbe2c7f30360b7423 */ /* 0x020fe20000010032 */
[----:B------:R-:W-:Y:S01]  /*b150*/  SGXT.U32 R10, R247, 0x2 ;  /* 0x00000002f70a781a */ /* 0x000fe20000000000 */
[----:B------:R-:W-:Y:S01]  /*b160*/  USHF.L.U32 UR8, UR4, 0x1, URZ ;  /* 0x0000000104087899 */ /* 0x000fe200080006ff */
[----:B------:R-:W-:Y:S01]  /*b170*/  F2FP.BF16.F32.PACK_AB R9, R105, R116 ;  /* 0x000000746909723e */ /* 0x000fe200000010ff */
[----:B------:R-:W-:Y:S01]  /*b180*/  FFMA.FTZ R206, R23, 1.1920928955078125e-07, R20 ;  /* 0x3400000017ce7823 */ /* 0x000fe20000010014 */
[----:B------:R-:W-:Y:S02]  /*b190*/  F2FP.BF16.F32.PACK_AB R17, R127, R130 ;  /* 0x000000827f11723e */ /* 0x000fe400000010ff */
[----:B------:R-:W-:-:S02]  /*b1a0*/  F2FP.BF16.F32.PACK_AB R18, R125, R126 ;  /* 0x0000007e7d12723e */ /* 0x000fc400000010ff */
[----:B------:R-:W-:Y:S01]  /*b1b0*/  F2FP.BF16.F32.PACK_AB R19, R119, R122 ;  /* 0x0000007a7713723e */ /* 0x000fe200000010ff */
[----:B0-----:R-:W-:Y:S01]  /*b1c0*/  FFMA.FTZ R15, R54, R11, 0.1716887056827545166 ;  /* 0x3e2fcf2a360f7423 */ /* 0x001fe2000001000b */
[----:B------:R-:W-:Y:S01]  /*b1d0*/  F2FP.BF16.F32.PACK_AB R13, R100, R113 ;  /* 0x00000071640d723e */ /* 0x000fe200000010ff */
[----:B------:R-:W-:Y:S01]  /*b1e0*/  IMAD R100, R10, R199, RZ ;  /* 0x000000c70a647224 */ /* 0x000fe200078e02ff */
[----:B------:R-:W-:Y:S01]  /*b1f0*/  F2FP.BF16.F32.PACK_AB R10, R104, R97 ;  /* 0x00000061680a723e */ /* 0x000fe200000010ff */
[----:B------:R0:W-:Y:S01]  /*b200*/  STS.128 [R96+UR6+0x80], R16 ;  /* 0x0000801060007988 */ /* 0x0001e20008000c06 */
[----:B------:R-:W-:Y:S01]  /*b210*/  F2FP.BF16.F32.PACK_AB R11, R108, R27 ;  /* 0x0000001b6c0b723e */ /* 0x000fe200000010ff */
[----:B------:R-:W-:Y:S01]  /*b220*/  IMAD R104, R199, 0x4, R100 ;  /* 0x00000004c7687824 */ /* 0x000fe200078e0264 */
[----:B------:R-:W-:Y:S02]  /*b230*/  F2FP.BF16.F32.PACK_AB R14, R101, R112 ;  /* 0x00000070650e723e */ /* 0x000fe400000010ff */
[----:B------:R-:W-:Y:S01]  /*b240*/  F2FP.BF16.F32.PACK_AB R23, R110, R111 ;  /* 0x0000006f6e17723e */ /* 0x000fe200000010ff */
[----:B------:R-:W-:Y:S01]  /*b250*/  IMAD R108, R199, 0x4, R104 ;  /* 0x00000004c76c7824 */ /* 0x000fe200078e0268 */
[----:B------:R-:W-:-:S02]  /*b260*/  F2FP.BF16.F32.PACK_AB R20, R22, R25 ;  /* 0x000000191614723e */ /* 0x000fc400000010ff */
[----:B------:R-:W-:Y:S02]  /*b270*/  F2FP.BF16.F32.PACK_AB R22, R115, R118 ;  /* 0x000000767316723e */ /* 0x000fe400000010ff */
[----:B------:R-:W-:Y:S02]  /*b280*/  LEA R116, R199, R108, 0x2 ;  /* 0x0000006cc7747211 */ /* 0x000fe400078e10ff */
[----:B------:R-:W-:Y:S01]  /*b290*/  F2FP.BF16.F32.PACK_AB R8, R120, R121 ;  /* 0x000000797808723e */ /* 0x000fe200000010ff */
[----:B------:R-:W-:Y:S01]  /*b2a0*/  STS.128 [R96+UR6+0x280], R20 ;  /* 0x0002801460007988 */ /* 0x000fe20008000c06 */
[----:B------:R-:W-:Y:S01]  /*b2b0*/  F2FP.BF16.F32.PACK_AB R12, R117, R124 ;  /* 0x0000007c750c723e */ /* 0x000fe200000010ff */
[C---:B------:R-:W-:Y:S02]  /*b2c0*/  IMAD R114, R199.reuse, 0x4, R116 ;  /* 0x00000004c7727824 */ /* 0x040fe400078e0274 */
[----:B0-----:R-:W-:Y:S01]  /*b2d0*/  FFMA.FTZ R17, R54, R15, -0.17900948226451873779 ;  /* 0xbe374e4336117423 */ /* 0x001fe2000001000f */
[----:B------:R0:W-:Y:S01]  /*b2e0*/  STS.128 [R96+UR6+0x100], R8 ;  /* 0x0001000860007988 */ /* 0x0001e20008000c06 */
[----:B------:R-:W-:Y:S01]  /*b2f0*/  IADD3 R53, PT, PT, R40, -R53, RZ ;  /* 0x8000003528357210 */ /* 0x000fe20007ffe0ff */
[----:B------:R-:W-:-:S02]  /*b300*/  IMAD R112, R199, 0x4, R114 ;  /* 0x00000004c7707824 */ /* 0x000fc400078e0272 */
[C---:B------:R-:W-:Y:S01]  /*b310*/  FFMA.FTZ R17, R54.reuse, R17, 0.20512372255325317383 ;  /* 0x3e520bf436117423 */ /* 0x040fe20000010011 */
[----:B------:R-:W-:Y:S01]  /*b320*/  F2FP.BF16.F32.PACK_AB R15, R109, R26 ;  /* 0x0000001a6d0f723e */ /* 0x000fe200000010ff */
[----:B------:R-:W-:Y:S02]  /*b330*/  IMAD R110, R199, 0x4, R112 ;  /* 0x00000004c76e7824 */ /* 0x000fe400078e0270 */
[C---:B------:R-:W-:Y:S01]  /*b340*/  FFMA.FTZ R17, R54.reuse, R17, -0.24046532809734344482 ;  /* 0xbe763c8b36117423 */ /* 0x040fe20000010011 */
[----:B------:R-:W-:Y:S01]  /*b350*/  FADD R53, R53, -1 ;  /* 0xbf80000035357421 */ /* 0x000fe20000000000 */
[----:B------:R-:W-:Y:S01]  /*b360*/  F2FP.BF16.F32.PACK_AB R18, R135, R140 ;  /* 0x0000008c8712723e */ /* 0x000fe200000010ff */
[----:B------:R2:W-:Y:S01]  /*b370*/  STS.128 [R96+UR6+0x300], R12 ;  /* 0x0003000c60007988 */ /* 0x0005e20008000c06 */
[----:B------:R-:W-:Y:S01]  /*b380*/  LEA R118, R199, R110, 0x2 ;  /* 0x0000006ec7767211 */ /* 0x000fe200078e10ff */
[----:B------:R-:W-:Y:S01]  /*b390*/  FFMA.FTZ R19, R54, R17, 0.28857114911079406738 ;  /* 0x3e93bf9936137423 */ /* 0x000fe20000010011 */
[----:B------:R-:W-:-:S02]  /*b3a0*/  F2FP.BF16.F32.PACK_AB R17, R142, R143 ;  /* 0x0000008f8e11723e */ /* 0x000fc400000010ff */
[----:B------:R-:W-:Y:S01]  /*b3b0*/  F2FP.BF16.F32.PACK_AB R25, R141, R146 ;  /* 0x000000928d19723e */ /* 0x000fe200000010ff */
[----:B------:R-:W-:Y:S02]  /*b3c0*/  IMAD R120, R199, 0x4, R118 ;  /* 0x00000004c7787824 */ /* 0x000fe400078e0276 */
[----:B------:R-:W-:Y:S01]  /*b3d0*/  FFMA.FTZ R19, R54, R19, -0.36067417263984680176 ;  /* 0xbeb8aa4936137423 */ /* 0x000fe20000010013 */
[----:B0-----:R-:W-:Y:S01]  /*b3e0*/  FFMA.FTZ R8, R55, R50, -0.16845393180847167969 ;  /* 0xbe2c7f3037087423 */ /* 0x001fe20000010032 */
[----:B------:R-:W-:Y:S01]  /*b3f0*/  F2FP.BF16.F32.PACK_AB R16, R148, R149 ;  /* 0x000000959410723e */ /* 0x000fe200000010ff */
[----:B------:R-:W-:Y:S02]  /*b400*/  IMAD R124, R199, 0x4, R120 ;  /* 0x00000004c77c7824 */ /* 0x000fe400078e0278 */
[----:B------:R-:W-:Y:S01]  /*b410*/  FFMA.FTZ R9, R54, R19, 0.48089820146560668945 ;  /* 0x3ef6384a36097423 */ /* 0x000fe20000010013 */
[----:B------:R-:W-:Y:S01]  /*b420*/  FFMA.FTZ R8, R55, R8, 0.1716887056827545166 ;  /* 0x3e2fcf2a37087423 */ /* 0x000fe20000010008 */
[----:B------:R-:W-:Y:S01]  /*b430*/  F2FP.BF16.F32.PACK_AB R24, R147, R150 ;  /* 0x000000969318723e */ /* 0x000fe200000010ff */
[----:B------:R-:W-:-:S02]  /*b440*/  IMAD R130, R199, 0x4, R124 ;  /* 0x00000004c7827824 */ /* 0x000fc400078e027c */
[C---:B------:R-:W-:Y:S01]  /*b450*/  FFMA.FTZ R9, R54.reuse, R9, -0.72134751081466674805 ;  /* 0xbf38aa3b36097423 */ /* 0x040fe20000010009 */
[----:B------:R-:W-:Y:S01]  /*b460*/  FFMA.FTZ R8, R55, R8, -0.17900948226451873779 ;  /* 0xbe374e4337087423 */ /* 0x000fe20000010008 */
[----:B--2---:R-:W-:Y:S01]  /*b470*/  FFMA.FTZ R12, R53, R50, -0.16845393180847167969 ;  /* 0xbe2c7f30350c7423 */ /* 0x004fe20000010032 */
[----:B------:R-:W-:Y:S02]  /*b480*/  IMAD R122, R199, 0x4, R130 ;  /* 0x00000004c77a7824 */ /* 0x000fe400078e0282 */
[----:B------:R-:W-:Y:S01]  /*b490*/  FMUL R9, R54, R9 ;  /* 0x0000000936097220 */ /* 0x000fe20000400000 */
[----:B------:R-:W-:Y:S01]  /*b4a0*/  FFMA.FTZ R8, R55, R8, 0.20512372255325317383 ;  /* 0x3e520bf437087423 */ /* 0x000fe20000010008 */
[----:B------:R-:W-:Y:S01]  /*b4b0*/  FFMA.FTZ R12, R53, R12, 0.1716887056827545166 ;  /* 0x3e2fcf2a350c7423 */ /* 0x000fe2000001000c */
[----:B------:R-:W-:Y:S01]  /*b4c0*/  F2FP.BF16.F32.PACK_AB R26, R52, R139 ;  /* 0x0000008b341a723e */ /* 0x000fe200000010ff */
[C---:B------:R-:W-:Y:S01]  /*b4d0*/  FMUL R9, R54.reuse, R9 ;  /* 0x0000000936097220 */ /* 0x040fe20000400000 */
[----:B------:R-:W-:Y:S01]  /*b4e0*/  LEA R128, R199, R122, 0x2 ;  /* 0x0000007ac7807211 */ /* 0x000fe200078e10ff */
[----:B------:R-:W-:Y:S01]  /*b4f0*/  FFMA.FTZ R8, R55, R8, -0.24046532809734344482 ;  /* 0xbe763c8b37087423 */ /* 0x000fe20000010008 */
[----:B------:R-:W-:Y:S01]  /*b500*/  FFMA.FTZ R12, R53, R12, -0.17900948226451873779 ;  /* 0xbe374e43350c7423 */ /* 0x000fe2000001000c */
[----:B------:R-:W-:Y:S01]  /*b510*/  FFMA.FTZ R54, R54, 1.4426950216293334961, R9 ;  /* 0x3fb8aa3b36367823 */ /* 0x000fe20000010009 */
[----:B------:R-:W-:Y:S01]  /*b520*/  FADD R9, R138, -1 ;  /* 0xbf8000008a097421 */ /* 0x000fe20000000000 */
[----:B------:R-:W-:-:S02]  /*b530*/  IMAD R126, R199, 0x4, R128 ;  /* 0x00000004c77e7824 */ /* 0x000fc400078e0280 */
[----:B------:R-:W-:Y:S01]  /*b540*/  FFMA.FTZ R8, R55, R8, 0.28857114911079406738 ;  /* 0x3e93bf9937087423 */ /* 0x000fe20000010008 */
[----:B------:R-:W-:Y:S01]  /*b550*/  FFMA.FTZ R12, R53, R12, 0.20512372255325317383 ;  /* 0x3e520bf4350c7423 */ /* 0x000fe2000001000c */
[----:B------:R-:W-:Y:S01]  /*b560*/  FFMA.FTZ R10, R9, R50, -0.16845393180847167969 ;  /* 0xbe2c7f30090a7423 */ /* 0x000fe20000010032 */
[----:B------:R-:W-:Y:S02]  /*b570*/  IMAD R136, R199, 0x4, R126 ;  /* 0x00000004c7887824 */ /* 0x000fe400078e027e */
[----:B------:R-:W-:Y:S01]  /*b580*/  FFMA.FTZ R8, R55, R8, -0.36067417263984680176 ;  /* 0xbeb8aa4937087423 */ /* 0x000fe20000010008 */
[----:B------:R-:W-:Y:S01]  /*b590*/  FFMA.FTZ R12, R53, R12, -0.24046532809734344482 ;  /* 0xbe763c8b350c7423 */ /* 0x000fe2000001000c */
[----:B------:R-:W-:Y:S01]  /*b5a0*/  FFMA.FTZ R10, R9, R10, 0.1716887056827545166 ;  /* 0x3e2fcf2a090a7423 */ /* 0x000fe2000001000a */
[----:B------:R-:W-:Y:S02]  /*b5b0*/  IMAD R132, R199, 0x4, R136 ;  /* 0x00000004c7847824 */ /* 0x000fe400078e0288 */
[----:B------:R-:W-:Y:S01]  /*b5c0*/  FFMA.FTZ R8, R55, R8, 0.48089820146560668945 ;  /* 0x3ef6384a37087423 */ /* 0x000fe20000010008 */
[----:B------:R-:W-:Y:S01]  /*b5d0*/  F2FP.BF16.F32.PACK_AB R19, R45, R48 ;  /* 0x000000302d13723e */ /* 0x000fe200000010ff */
[----:B------:R-:W-:Y:S01]  /*b5e0*/  FFMA.FTZ R10, R9, R10, -0.17900948226451873779 ;  /* 0xbe374e43090a7423 */ /* 0x000fe2000001000a */
[----:B------:R-:W-:Y:S01]  /*b5f0*/  F2FP.BF16.F32.PACK_AB R27, R44, R49 ;  /* 0x000000312c1b723e */ /* 0x000fe200000010ff */
[----:B------:R-:W-:Y:S01]  /*b600*/  FFMA.FTZ R12, R53, R12, 0.28857114911079406738 ;  /* 0x3e93bf99350c7423 */ /* 0x000fe2000001000c */
[----:B------:R-:W-:Y:S01]  /*b610*/  LEA R134, R199, R132, 0x2 ;  /* 0x00000084c7867211 */ /* 0x000fe200078e10ff */
[----:B------:R-:W-:Y:S01]  /*b620*/  FFMA.FTZ R10, R9, R10, 0.20512372255325317383 ;  /* 0x3e520bf4090a7423 */ /* 0x000fe2000001000a */
[----:B------:R-:W-:Y:S01]  /*b630*/  FFMA.FTZ R8, R55, R8, -0.72134751081466674805 ;  /* 0xbf38aa3b37087423 */ /* 0x000fe20000010008 */
[----:B------:R-:W-:Y:S01]  /*b640*/  ISETP.GE.U32.AND P6, PT, R28, 0x7f800000, PT ;  /* 0x7f8000001c00780c */ /* 0x000fe20003fc6070 */
[----:B------:R-:W-:Y:S01]  /*b650*/  FFMA.FTZ R12, R53, R12, -0.36067417263984680176 ;  /* 0xbeb8aa49350c7423 */ /* 0x000fe2000001000c */
[----:B------:R-:W-:-:S02]  /*b660*/  IMAD R138, R199, 0x4, R134 ;  /* 0x00000004c78a7824 */ /* 0x000fc400078e0286 */
[----:B------:R-:W-:Y:S01]  /*b670*/  FFMA.FTZ R10, R9, R10, -0.24046532809734344482 ;  /* 0xbe763c8b090a7423 */ /* 0x000fe2000001000a */
[----:B------:R-:W-:Y:S01]  /*b680*/  ISETP.GE.U32.AND P2, PT, R29, 0x7f800000, PT ;  /* 0x7f8000001d00780c */ /* 0x000fe20003f46070 */
[----:B------:R-:W-:Y:S01]  /*b690*/  STS.128 [R96+UR6+0x180], R16 ;  /* 0x0001801060007988 */ /* 0x000fe20008000c06 */
[----:B------:R-:W-:Y:S02]  /*b6a0*/  IMAD R140, R199, 0x4, R138 ;  /* 0x00000004c78c7824 */ /* 0x000fe400078e028a */
[----:B------:R-:W-:Y:S01]  /*b6b0*/  FFMA.FTZ R10, R9, R10, 0.28857114911079406738 ;  /* 0x3e93bf99090a7423 */ /* 0x000fe2000001000a */
[----:B------:R-:W-:Y:S01]  /*b6c0*/  FMUL R8, R55, R8 ;  /* 0x0000000837087220 */ /* 0x000fe20000400000 */
[----:B------:R0:W-:Y:S01]  /*b6d0*/  STS.128 [R96+UR6+0x380], R24 ;  /* 0x0003801860007988 */ /* 0x0001e20008000c06 */
[----:B------:R-:W-:Y:S02]  /*b6e0*/  IMAD R142, R199, 0x4, R140 ;  /* 0x00000004c78e7824 */ /* 0x000fe400078e028c */
[----:B------:R-:W-:Y:S01]  /*b6f0*/  FFMA.FTZ R10, R9, R10, -0.36067417263984680176 ;  /* 0xbeb8aa49090a7423 */ /* 0x000fe2000001000a */
[----:B------:R-:W-:Y:S01]  /*b700*/  FFMA.FTZ R12, R53, R12, 0.48089820146560668945 ;  /* 0x3ef6384a350c7423 */ /* 0x000fe2000001000c */
[----:B------:R-:W-:Y:S01]  /*b710*/  BAR.SYNC.DEFER_BLOCKING 0x0 ;  /* 0x0000000000007b1d */ /* 0x000fe20000010000 */
[----:B------:R-:W-:Y:S01]  /*b720*/  ISETP.GE.U32.AND P1, PT, R41, 0x7f800000, PT ;  /* 0x7f8000002900780c */ /* 0x000fe20003f26070 */
[----:B------:R-:W-:Y:S01]  /*b730*/  FFMA.FTZ R10, R9, R10, 0.48089820146560668945 ;  /* 0x3ef6384a090a7423 */ /* 0x000fe2000001000a */
[----:B------:R-:W-:Y:S01]  /*b740*/  LEA R144, R199, R142, 0x2 ;  /* 0x0000008ec7907211 */ /* 0x000fe200078e10ff */
[----:B------:R-:W-:Y:S01]  /*b750*/  FMUL R8, R55, R8 ;  /* 0x0000000837087220 */ /* 0x000fe20000400000 */
[----:B------:R-:W-:Y:S01]  /*b760*/  ISETP.GE.U32.AND P5, PT, R40, 0x7f800000, PT ;  /* 0x7f8000002800780c */ /* 0x000fe20003fa6070 */
[----:B------:R-:W-:Y:S01]  /*b770*/  FFMA.FTZ R10, R9, R10, -0.72134751081466674805 ;  /* 0xbf38aa3b090a7423 */ /* 0x000fe2000001000a */
[----:B------:R-:W-:Y:S01]  /*b780*/  FFMA.FTZ R12, R53, R12, -0.72134751081466674805 ;  /* 0xbf38aa3b350c7423 */ /* 0x000fe2000001000c */
[----:B------:R-:W-:-:S02]  /*b790*/  IMAD R146, R199, 0x4, R144 ;  /* 0x00000004c7927824 */ /* 0x000fc400078e0290 */
[----:B------:R-:W-:Y:S01]  /*b7a0*/  FFMA.FTZ R55, R55, 1.4426950216293334961, R8 ;  /* 0x3fb8aa3b37377823 */ /* 0x000fe20000010008 */
[----:B------:R-:W-:Y:S01]  /*b7b0*/  FMUL R10, R9, R10 ;  /* 0x0000000a090a7220 */ /* 0x000fe20000400000 */
[----:B------:R-:W-:Y:S01]  /*b7c0*/  FMUL R12, R53, R12 ;  /* 0x0000000c350c7220 */ /* 0x000fe20000400000 */
[----:B------:R-:W-:Y:S01]  /*b7d0*/  IMAD R148, R199, 0x4, R146 ;  /* 0x00000004c7947824 */ /* 0x000fe200078e0292 */
[----:B------:R-:W-:Y:S01]  /*b7e0*/  @P2 MOV R8, 0x7f800000 ;  /* 0x7f80000000082802 */ /* 0x000fe20000000f00 */
[----:B------:R-:W-:Y:S01]  /*b7f0*/  FMUL R10, R9, R10 ;  /* 0x0000000a090a7220 */ /* 0x000fe20000400000 */
[----:B------:R-:W-:Y:S01]  /*b800*/  FADD R208, R208, R55 ;  /* 0x00000037d0d07221 */ /* 0x000fe20000000000 */
[----:B------:R-:W-:Y:S02]  /*b810*/  IMAD R158, R199, 0x4, R148 ;  /* 0x00000004c79e7824 */ /* 0x000fe400078e0294 */
[----:B------:R-:W-:Y:S01]  /*b820*/  FMUL R12, R53, R12 ;  /* 0x0000000c350c7220 */ /* 0x000fe20000400000 */
[----:B------:R-:W-:Y:S01]  /*b830*/  FFMA.FTZ R10, R9, 1.4426950216293334961, R10 ;  /* 0x3fb8aa3b090a7823 */ /* 0x000fe2000001000a */
[----:B------:R-:W-:Y:S01]  /*b840*/  @P6 IMAD.MOV.U32 R9, RZ, RZ, 0x7f800000 ;  /* 0x7f800000ff096424 */ /* 0x000fe200078e00ff */
[----:B------:R-:W-:Y:S01]  /*b850*/  FSETP.NEU.AND P3, PT, R28, RZ, PT ;  /* 0x000000ff1c00720b */ /* 0x000fe20003f6d000 */
[----:B------:R-:W-:-:S02]  /*b860*/  IMAD R154, R199, 0x4, R158 ;  /* 0x00000004c79a7824 */ /* 0x000fc400078e029e */
[----:B------:R-:W-:Y:S01]  /*b870*/  FADD R209, R209, R54 ;  /* 0x00000036d1d17221 */ /* 0x000fe20000000000 */
[----:B------:R-:W-:Y:S01]  /*b880*/  @P6 FFMA.FTZ R208, R28, R9, +INF ;  /* 0x7f8000001cd06423 */ /* 0x000fe20000010009 */
[----:B------:R-:W-:Y:S01]  /*b890*/  F2FP.BF16.F32.PACK_AB R28, R156, R51 ;  /* 0x000000339c1c723e */ /* 0x000fe200000010ff */
[----:B------:R-:W-:Y:S02]  /*b8a0*/  IMAD R160, R199, 0x4, R154 ;  /* 0x00000004c7a07824 */ /* 0x000fe400078e029a */
[----:B------:R-:W-:Y:S01]  /*b8b0*/  @P2 FFMA.FTZ R209, R29, R8, +INF ;  /* 0x7f8000001dd12423 */ /* 0x000fe20000010008 */
[----:B------:R-:W-:Y:S01]  /*b8c0*/  @P1 MOV R8, 0x7f800000 ;  /* 0x7f80000000081802 */ /* 0x000fe20000000f00 */
[----:B------:R-:W-:Y:S01]  /*b8d0*/  FFMA.FTZ R53, R53, 1.4426950216293334961, R12 ;  /* 0x3fb8aa3b35357823 */ /* 0x000fe2000001000c */
[----:B------:R-:W-:Y:S01]  /*b8e0*/  IMAD R150, R199, 0x4, R160 ;  /* 0x00000004c7967824 */ /* 0x000fe200078e02a0 */
[----:B------:R-:W-:Y:S01]  /*b8f0*/  LOP3.LUT R212, R5, 0x40, RZ, 0x3c, !PT ;  /* 0x0000004005d47812 */ /* 0x000fe200078e3cff */
[----:B------:R-:W-:-:S02]  /*b900*/  @P5 IMAD.MOV.U32 R9, RZ, RZ, 0x7f800000 ;  /* 0x7f800000ff095424 */ /* 0x000fc400078e00ff */
[----:B------:R-:W-:Y:S01]  /*b910*/  FADD R207, R207, R10 ;  /* 0x0000000acfcf7221 */ /* 0x000fe20000000000 */
[----:B------:R-:W-:Y:S02]  /*b920*/  IMAD R152, R199, 0x4, R150 ;  /* 0x00000004c7987824 */ /* 0x000fe400078e0296 */
[----:B------:R-:W-:Y:S01]  /*b930*/  FADD R206, R206, R53 ;  /* 0x00000035cece7221 */ /* 0x000fe20000000000 */
[----:B------:R-:W-:Y:S01]  /*b940*/  FSETP.NEU.AND P4, PT, R29, RZ, PT ;  /* 0x000000ff1d00720b */ /* 0x000fe20003f8d000 */
[C---:B------:R-:W-:Y:S01]  /*b950*/  @P1 FFMA.FTZ R207, R41.reuse, R8, +INF ;  /* 0x7f80000029cf1423 */ /* 0x040fe20000010008 */
[----:B------:R-:W-:Y:S01]  /*b960*/  FSETP.NEU.AND P2, PT, R41, RZ, PT ;  /* 0x000000ff2900720b */ /* 0x000fe20003f4d000 */
[C---:B------:R-:W-:Y:S01]  /*b970*/  @P5 FFMA.FTZ R206, R40.reuse, R9, +INF ;  /* 0x7f80000028ce5423 */ /* 0x040fe20000010009 */
[----:B------:R-:W-:Y:S01]  /*b980*/  LEA R156, R199, R152, 0x2 ;  /* 0x00000098c79c7211 */ /* 0x000fe200078e10ff */
[----:B------:R-:W-:Y:S01]  /*b990*/  LDS.128 R52, [R5+UR6+0x400] ;  /* 0x0004000605347984 */ /* 0x000fe20008000c00 */
[----:B------:R-:W-:-:S02]  /*b9a0*/  FSETP.NEU.AND P1, PT, R40, RZ, PT ;  /* 0x000000ff2800720b */ /* 0x000fc40003f2d000 */
[----:B------:R-:W-:Y:S01]  /*b9b0*/  F2FP.BF16.F32.PACK_AB R29, R47, R46 ;  /* 0x0000002e2f1d723e */ /* 0x000fe200000010ff */
[C---:B------:R-:W-:Y:S01]  /*b9c0*/  IMAD R162, R199.reuse, 0x4, R156 ;  /* 0x00000004c7a27824 */ /* 0x040fe200078e029c */
[----:B------:R-:W-:Y:S01]  /*b9d0*/  F2FP.BF16.F32.PACK_AB R30, R30, R43 ;  /* 0x0000002b1e1e723e */ /* 0x000fe200000010ff */
[----:B------:R-:W2:Y:S01]  /*b9e0*/  LDS.128 R20, [R5+UR6+0x800] ;  /* 0x0008000605147984 */ /* 0x000ea20008000c00 */
[----:B------:R-:W-:Y:S02]  /*b9f0*/  F2FP.BF16.F32.PACK_AB R31, R42, R31 ;  /* 0x0000001f2a1f723e */ /* 0x000fe400000010ff */
[----:B0-----:R-:W-:Y:S01]  /*ba00*/  F2FP.BF16.F32.PACK_AB R24, R84, R85 ;  /* 0x000000555418723e */ /* 0x001fe200000010ff */
[----:B------:R-:W0:Y:S01]  /*ba10*/  LDS.128 R40, [R5+UR6] ;  /* 0x0000000605287984 */ /* 0x000e220008000c00 */
[----:B------:R-:W-:Y:S01]  /*ba20*/  IMAD R84, R199, 0x4, R162 ;  /* 0x00000004c7547824 */ /* 0x000fe200078e02a2 */
[----:B------:R-:W-:Y:S02]  /*ba30*/  F2FP.BF16.F32.PACK_AB R33, R33, R60 ;  /* 0x0000003c2121723e */ /* 0x000fe400000010ff */
[----:B------:R-:W-:Y:S01]  /*ba40*/  LDS.128 R12, [R5+UR6+0xc00] ;  /* 0x000c0006050c7984 */ /* 0x000fe20008000c00 */
[----:B------:R-:W-:Y:S01]  /*ba50*/  IMAD R60, R199, 0x4, R84 ;  /* 0x00000004c73c7824 */ /* 0x000fe200078e0254 */
[----:B------:R-:W-:-:S02]  /*ba60*/  F2FP.BF16.F32.PACK_AB R26, R64, R65 ;  /* 0x00000041401a723e */ /* 0x000fc400000010ff */
[----:B------:R-:W5:Y:S01]  /*ba70*/  LDS.128 R44, [R212+UR6] ;  /* 0x00000006d42c7984 */ /* 0x000f620008000c00 */
[----:B------:R-:W-:Y:S02]  /*ba80*/  F2FP.BF16.F32.PACK_AB R27, R62, R63 ;  /* 0x0000003f3e1b723e */ /* 0x000fe400000010ff */
[----:B------:R-:W-:Y:S01]  /*ba90*/  LEA R64, R199, R60, 0x2 ;  /* 0x0000003cc7407211 */ /* 0x000fe200078e10ff */
[----:B------:R-:W0:Y:S01]  /*baa0*/  LDS.128 R48, [R212+UR6+0x400] ;  /* 0x00040006d4307984 */ /* 0x000e220008000c00 */
[----:B------:R-:W-:Y:S02]  /*bab0*/  F2FP.BF16.F32.PACK_AB R39, R39, R6 ;  /* 0x000000062727723e */ /* 0x000fe400000010ff */
[----:B------:R-:W-:Y:S01]  /*bac0*/  F2FP.BF16.F32.PACK_AB R25, R70, R75 ;  /* 0x0000004b4619723e */ /* 0x000fe200000010ff */
[----:B------:R-:W0:Y:S01]  /*bad0*/  LDS.128 R16, [R212+UR6+0x800] ;  /* 0x00080006d4107984 */ /* 0x000e220008000c00 */
[----:B------:R-:W-:Y:S01]  /*bae0*/  IMAD R62, R199, 0x4, R64 ;  /* 0x00000004c73e7824 */ /* 0x000fe200078e0240 */
[----:B-1----:R-:W-:-:S02]  /*baf0*/  SHF.L.U32 R213, R213, 0x5, RZ ;  /* 0x00000005d5d57819 */ /* 0x002fc400000006ff */
[----:B------:R-:W1:Y:S01]  /*bb00*/  LDS.128 R8, [R212+UR6+0xc00] ;  /* 0x000c0006d4087984 */ /* 0x000e620008000c00 */
[C---:B------:R-:W-:Y:S01]  /*bb10*/  IMAD R6, R199.reuse, 0x4, R62 ;  /* 0x00000004c7067824 */ /* 0x040fe200078e023e */
[----:B------:R-:W-:Y:S01]  /*bb20*/  F2FP.BF16.F32.PACK_AB R37, R58, R37 ;  /* 0x000000253a25723e */ /* 0x000fe200000010ff */
[----:B------:R-:W-:Y:S02]  /*bb30*/  BAR.SYNC.DEFER_BLOCKING 0x0 ;  /* 0x0000000000007b1d */ /* 0x000fe40000010000 */
[----:B------:R-:W-:Y:S01]  /*bb40*/  IMAD R70, R199, 0x4, R6 ;  /* 0x00000004c7467824 */ /* 0x000fe200078e0206 */
[----:B------:R-:W-:Y:S02]  /*bb50*/  F2FP.BF16.F32.PACK_AB R58, R88, R89 ;  /* 0x00000059583a723e */ /* 0x000fe400000010ff */
[----:B---3--:R-:W-:Y:S02]  /*bb60*/  LOP3.LUT R213, R213, 0x1f, R237, 0xf8, !PT ;  /* 0x0000001fd5d57812 */ /* 0x008fe400078ef8ed */
[----:B------:R-:W-:-:S02]  /*bb70*/  F2FP.BF16.F32.PACK_AB R36, R59, R36 ;  /* 0x000000243b24723e */ /* 0x000fc400000010ff */
[----:B------:R-:W-:Y:S02]  /*bb80*/  F2FP.BF16.F32.PACK_AB R59, R87, R86 ;  /* 0x00000056573b723e */ /* 0x000fe400000010ff */
[----:B------:R-:W-:Y:S01]  /*bb90*/  F2FP.BF16.F32.PACK_AB R38, R38, R7 ;  /* 0x000000072626723e */ /* 0x000fe200000010ff */
[----:B------:R-:W-:Y:S01]  /*bba0*/  IMAD R7, R213, UR5, RZ ;  /* 0x00000005d5077c24 */ /* 0x000fe2000f8e02ff */
[----:B------:R-:W-:Y:S01]  /*bbb0*/  F2FP.BF16.F32.PACK_AB R34, R34, R57 ;  /* 0x000000392222723e */ /* 0x000fe200000010ff */
[----:B------:R-:W-:Y:S01]  /*bbc0*/  UIMAD.WIDE UR4, UR4, 0x2, URZ ;  /* 0x00000002040478a5 */ /* 0x000fe2000f8e02ff */
[----:B------:R-:W-:Y:S02]  /*bbd0*/  F2FP.BF16.F32.PACK_AB R57, R92, R95 ;  /* 0x0000005f5c39723e */ /* 0x000fe400000010ff */
[----:B------:R-:W-:Y:S02]  /*bbe0*/  F2FP.BF16.F32.PACK_AB R35, R56, R35 ;  /* 0x000000233823723e */ /* 0x000fe400000010ff */
[----:B------:R-:W-:-:S02]  /*bbf0*/  F2FP.BF16.F32.PACK_AB R56, R98, R103 ;  /* 0x000000676238723e */ /* 0x000fc400000010ff */
[----:B------:R-:W-:Y:S02]  /*bc00*/  F2FP.BF16.F32.PACK_AB R80, R80, R81 ;  /* 0x000000515050723e */ /* 0x000fe400000010ff */
[----:B------:R-:W-:Y:S01]  /*bc10*/  F2FP.BF16.F32.PACK_AB R81, R76, R77 ;  /* 0x0000004d4c51723e */ /* 0x000fe200000010ff */
[----:B------:R3:W-:Y:S01]  /*bc20*/  STS.128 [R96+UR6], R28 ;  /* 0x0000001c60007988 */ /* 0x0007e20008000c06 */
[----:B------:R-:W-:Y:S01]  /*bc30*/  F2FP.BF16.F32.PACK_AB R32, R32, R61 ;  /* 0x0000003d2020723e */ /* 0x000fe200000010ff */
[----:B------:R-:W0:Y:S01]  /*bc40*/  LDCU UR4, c[0x0][0x3ec] ;  /* 0x00007d80ff0477ac */ /* 0x000e220008000800 */
[----:B------:R-:W-:Y:S01]  /*bc50*/  FSEL R209, R209, -INF , P4 ;  /* 0xff800000d1d17808 */ /* 0x000fe20002000000 */
[----:B------:R0:W-:Y:S04]  /*bc60*/  STS.128 [R96+UR6+0x200], R24 ;  /* 0x0002001860007988 */ /* 0x0001e80008000c06 */
[----:B------:R-:W-:Y:S04]  /*bc70*/  STS.128 [R96+UR6+0x80], R32 ;  /* 0x0000802060007988 */ /* 0x000fe80008000c06 */
[----:B------:R-:W-:Y:S01]  /*bc80*/  STS.128 [R96+UR6+0x280], R36 ;  /* 0x0002802460007988 */ /* 0x000fe20008000c06 */
[----:B---3--:R-:W-:Y:S01]  /*bc90*/  F2FP.BF16.F32.PACK_AB R31, R91, R90 ;  /* 0x0000005a5b1f723e */ /* 0x008fe200000010ff */
[----:B------:R-:W-:Y:S01]  /*bca0*/  IMAD R90, R199, 0x4, R70 ;  /* 0x00000004c75a7824 */ /* 0x000fe200078e0246 */
[----:B------:R-:W-:Y:S01]  /*bcb0*/  F2FP.BF16.F32.PACK_AB R30, R93, R94 ;  /* 0x0000005e5d1e723e */ /* 0x000fe200000010ff */
[----:B------:R-:W-:Y:S01]  /*bcc0*/  STS.128 [R96+UR6+0x300], R56 ;  /* 0x0003003860007988 */ /* 0x000fe20008000c06 */
[----:B0-----:R-:W-:Y:S01]  /*bcd0*/  SHF.L.U32 R25, R7, 0x1, RZ ;  /* 0x0000000107197819 */ /* 0x001fe200000006ff */
[----:B------:R-:W-:Y:S01]  /*bce0*/  IMAD R94, R199, 0x4, R90 ;  /* 0x00000004c75e7824 */ /* 0x000fe200078e025a */
[----:B------:R-:W-:Y:S01]  /*bcf0*/  F2FP.BF16.F32.PACK_AB R27, R71, R72 ;  /* 0x00000048471b723e */ /* 0x000fe200000010ff */
[----:B------:R-:W-:Y:S01]  /*bd00*/  IMAD.HI R24, R7, 0x2, RZ ;  /* 0x0000000207187827 */ /* 0x000fe200078e02ff */
[----:B----4-:R-:W-:Y:S01]  /*bd10*/  IADD3 R202, P5, P6, R25, UR8, R202 ;  /* 0x0000000819ca7c10 */ /* 0x010fe2000febe0ca */
[----:B------:R-:W-:Y:S01]  /*bd20*/  UIMAD UR4, UR7, UR4, URZ ;  /* 0x00000004070472a4 */ /* 0x000fe2000f8e02ff */
[----:B------:R-:W-:Y:S01]  /*bd30*/  F2FP.BF16.F32.PACK_AB R26, R73, R74 ;  /* 0x0000004a491a723e */ /* 0x000fe200000010ff */
[C---:B------:R-:W-:Y:S01]  /*bd40*/  IMAD R88, R199.reuse, 0x4, R94 ;  /* 0x00000004c7587824 */ /* 0x040fe200078e025e */
[----:B------:R-:W-:Y:S01]  /*bd50*/  IADD3.X R203, PT, PT, R24, UR5, R203, P5, P6 ;  /* 0x0000000518cb7c10 */ /* 0x000fe2000afec4cb */
[----:B------:R-:W-:Y:S01]  /*bd60*/  USHF.L.U32 UR7, UR4, 0x2, URZ ;  /* 0x0000000204077899 */ /* 0x000fe200080006ff */
[----:B------:R-:W-:Y:S01]  /*bd70*/  F2FP.BF16.F32.PACK_AB R24, R82, R83 ;  /* 0x000000535218723e */ /* 0x000fe200000010ff */
[C---:B------:R-:W-:Y:S01]  /*bd80*/  IMAD R86, R199.reuse, 0x4, R88 ;  /* 0x00000004c7567824 */ /* 0x040fe200078e0258 */
[----:B------:R-:W-:Y:S01]  /*bd90*/  F2FP.BF16.F32.PACK_AB R82, R68, R69 ;  /* 0x000000454452723e */ /* 0x000fe200000010ff */
[----:B------:R-:W-:Y:S01]  /*bda0*/  UIMAD.WIDE UR4, UR4, 0x4, URZ ;  /* 0x00000004040478a5 */ /* 0x000fe2000f8e02ff */
[----:B------:R-:W-:Y:S01]  /*bdb0*/  F2FP.BF16.F32.PACK_AB R83, R66, R67 ;  /* 0x000000434253723e */ /* 0x000fe200000010ff */
[----:B------:R-:W-:Y:S01]  /*bdc0*/  IMAD R92, R199, 0x4, R86 ;  /* 0x00000004c75c7824 */ /* 0x000fe200078e0256 */
[----:B------:R-:W-:-:S02]  /*bdd0*/  F2FP.BF16.F32.PACK_AB R25, R78, R79 ;  /* 0x0000004f4e19723e */ /* 0x000fc400000010ff */
[----:B------:R-:W-:Y:S01]  /*bde0*/  F2FP.BF16.F32.PACK_AB R28, R106, R107 ;  /* 0x0000006b6a1c723e */ /* 0x000fe200000010ff */
[----:B------:R-:W-:Y:S01]  /*bdf0*/  IMAD R98, R199, 0x4, R92 ;  /* 0x00000004c7627824 */ /* 0x000fe200078e025c */
[----:B------:R-:W-:Y:S01]  /*be00*/  STS.128 [R96+UR6+0x380], R80 ;  /* 0x0003805060007988 */ /* 0x000fe20008000c06 */
[----:B------:R-:W-:Y:S02]  /*be10*/  F2FP.BF16.F32.PACK_AB R29, R99, R102 ;  /* 0x00000066631d723e */ /* 0x000fe400000010ff */
[----:B--2---:R-:W-:Y:S01]  /*be20*/  PRMT R7, R20, 0x7632, R7 ;  /* 0x0000763214077816 */ /* 0x004fe20000000007 */
[----:B------:R-:W-:Y:S01]  /*be30*/  STS.128 [R96+UR6+0x180], R24 ;  /* 0x0001801860007988 */ /* 0x000fe20008000c06 */
[----:B------:R-:W-:-:S03]  /*be40*/  LEA R76, R199, R98, 0x2 ;  /* 0x00000062c74c7211 */ /* 0x000fc600078e10ff */
[----:B------:R0:W-:Y:S02]  /*be50*/  STS.128 [R96+UR6+0x100], R28 ;  /* 0x0001001c60007988 */ /* 0x0001e40008000c06 */
[----:B------:R-:W-:-:S04]  /*be60*/  IMAD R68, R199, 0x4, R76 ;  /* 0x00000004c7447824 */ /* 0x000fc800078e024c */
[----:B------:R-:W-:-:S04]  /*be70*/  IMAD R66, R199, 0x4, R68 ;  /* 0x00000004c7427824 */ /* 0x000fc800078e0244 */
[----:B------:R-:W-:-:S05]  /*be80*/  IMAD R72, R199, 0x4, R66 ;  /* 0x00000004c7487824 */ /* 0x000fca00078e0242 */
[C---:B------:R-:W-:Y:S01]  /*be90*/  LEA R74, R199.reuse, R72, 0x2 ;  /* 0x00000048c74a7211 */ /* 0x040fe200078e10ff */
[----:B------:R-:W-:Y:S01]  /*bea0*/  BAR.SYNC.DEFER_BLOCKING 0x0 ;  /* 0x0000000000007b1d */ /* 0x000fe20000010000 */
[-C--:B0-----:R-:W-:Y:S02]  /*beb0*/  LEA R28, P5, R100, R202.reuse, 0x1 ;  /* 0x000000ca641c7211 */ /* 0x081fe400078a08ff */
[-C--:B------:R-:W-:Y:S01]  /*bec0*/  LEA R30, P6, R104, R202.reuse, 0x1 ;  /* 0x000000ca681e7211 */ /* 0x080fe200078c08ff */
[C---:B------:R-:W-:Y:S01]  /*bed0*/  IMAD R78, R199.reuse, 0x4, R74 ;  /* 0x00000004c74e7824 */ /* 0x040fe200078e024a */
[-C--:B------:R-:W-:Y:S02]  /*bee0*/  LEA.HI.X.SX32 R29, R100, R203.reuse, 0x1, P5 ;  /* 0x000000cb641d7211 */ /* 0x080fe400028f0eff */
[----:B------:R-:W-:Y:S01]  /*bef0*/  LEA R32, P5, R108, R202, 0x1 ;  /* 0x000000ca6c207211 */ /* 0x000fe200078a08ff */
[----:B------:R-:W-:Y:S01]  /*bf00*/  IMAD R80, R199, 0x4, R78 ;  /* 0x00000004c7507824 */ /* 0x000fe200078e024e */
[----:B------:R-:W-:-:S02]  /*bf10*/  LEA.HI.X.SX32 R31, R104, R203, 0x1, P6 ;  /* 0x000000cb681f7211 */ /* 0x000fc400030f0eff */
[-C--:B------:R-:W-:Y:S01]  /*bf20*/  LEA.HI.X.SX32 R33, R108, R203.reuse, 0x1, P5 ;  /* 0x000000cb6c217211 */ /* 0x080fe200028f0eff */
[C---:B------:R-:W-:Y:S01]  /*bf30*/  IMAD R82, R199.reuse, 0x4, R80 ;  /* 0x00000004c7527824 */ /* 0x040fe200078e0250 */
[-C--:B------:R-:W-:Y:S02]  /*bf40*/  LEA R26, P5, R114, R202.reuse, 0x1 ;  /* 0x000000ca721a7211 */ /* 0x080fe400078a08ff */
[----:B------:R-:W-:Y:S02]  /*bf50*/  LEA R24, P6, R116, R202, 0x1 ;  /* 0x000000ca74187211 */ /* 0x000fe400078c08ff */
[C---:B------:R-:W-:Y:S02]  /*bf60*/  LEA R96, R199.reuse, R82, 0x2 ;  /* 0x00000052c7607211 */ /* 0x040fe400078e10ff */
[-C--:B------:R-:W-:Y:S02]  /*bf70*/  LEA.HI.X.SX32 R27, R114, R203.reuse, 0x1, P5 ;  /* 0x000000cb721b7211 */ /* 0x080fe400028f0eff */
[-C--:B------:R-:W-:Y:S01]  /*bf80*/  LEA.HI.X.SX32 R25, R116, R203.reuse, 0x1, P6 ;  /* 0x000000cb74197211 */ /* 0x080fe200030f0eff */
[C---:B------:R-:W-:Y:S01]  /*bf90*/  IMAD R100, R199.reuse, 0x4, R96 ;  /* 0x00000004c7647824 */ /* 0x040fe200078e0260 */
[C---:B------:R-:W-:Y:S01]  /*bfa0*/  LEA R34, P6, R112.reuse, R202, 0x1 ;  /* 0x000000ca70227211 */ /* 0x040fe200078c08ff */
[----:B------:R0:W-:Y:S02]  /*bfb0*/  STG.E.U16 desc[UR10][R28.64], R40 ;  /* 0x000000281c007986 */ /* 0x0001e4000c10150a */
[C---:B------:R-:W-:Y:S01]  /*bfc0*/  IMAD R102, R199.reuse, 0x4, R100 ;  /* 0x00000004c7667824 */ /* 0x040fe200078e0264 */
[----:B------:R-:W-:Y:S01]  /*bfd0*/  LEA.HI.X.SX32 R35, R112, R203, 0x1, P6 ;  /* 0x000000cb70237211 */ /* 0x000fe200030f0eff */
[----:B-----5:R2:W-:Y:S02]  /*bfe0*/  STG.E.U16 desc[UR10][R30.64], R44 ;  /* 0x0000002c1e007986 */ /* 0x0205e4000c10150a */
[----:B------:R-:W-:-:S02]  /*bff0*/  IMAD R104, R199, 0x4, R102 ;  /* 0x00000004c7687824 */ /* 0x000fc400078e0266 */
[----:B------:R3:W-:Y:S03]  /*c000*/  STG.E.U16 desc[UR10][R32.64], R52 ;  /* 0x0000003420007986 */ /* 0x0007e6000c10150a */
[C---:B------:R-:W-:Y:S01]  /*c010*/  LEA R106, R199.reuse, R104, 0x2 ;  /* 0x00000068c76a7211 */ /* 0x040fe200078e10ff */
[----:B------:R4:W-:Y:S01]  /*c020*/  STG.E.U16 desc[UR10][R24.64], R48 ;  /* 0x0000003018007986 */ /* 0x0009e2000c10150a */
[-C--:B0-----:R-:W-:Y:S02]  /*c030*/  LEA R28, P5, R110, R202.reuse, 0x1 ;  /* 0x000000ca6e1c7211 */ /* 0x081fe400078a08ff */
[----:B------:R-:W-:Y:S01]  /*c040*/  PRMT R40, R40, 0x7632, R40 ;  /* 0x0000763228287816 */ /* 0x000fe20000000028 */
[C---:B------:R-:W-:Y:S01]  /*c050*/  IMAD R108, R199.reuse, 0x4, R106 ;  /* 0x00000004c76c7824 */ /* 0x040fe200078e026a */
[-C--:B------:R-:W-:Y:S01]  /*c060*/  LEA.HI.X.SX32 R29, R110, R203.reuse, 0x1, P5 ;  /* 0x000000cb6e1d7211 */ /* 0x080fe200028f0eff */
[----:B------:R0:W-:Y:S01]  /*c070*/  STG.E.U16 desc[UR10][R26.64], R20 ;  /* 0x000000141a007986 */ /* 0x0001e2000c10150a */
[-C--:B--2---:R-:W-:Y:S01]  /*c080*/  LEA R30, P6, R118, R202.reuse, 0x1 ;  /* 0x000000ca761e7211 */ /* 0x084fe200078c08ff */
[C---:B------:R-:W-:Y:S01]  /*c090*/  IMAD R110, R199.reuse, 0x4, R108 ;  /* 0x00000004c76e7824 */ /* 0x040fe200078e026c */
[-C--:B---3--:R-:W-:Y:S01]  /*c0a0*/  LEA R32, P5, R120, R202.reuse, 0x1 ;  /* 0x000000ca78207211 */ /* 0x088fe200078a08ff */
[----:B------:R-:W-:Y:S01]  /*c0b0*/  STG.E.U16 desc[UR10][R34.64], R16 ;  /* 0x0000001022007986 */ /* 0x000fe2000c10150a */
[-C--:B------:R-:W-:Y:S01]  /*c0c0*/  LEA.HI.X.SX32 R31, R118, R203.reuse, 0x1, P6 ;  /* 0x000000cb761f7211 */ /* 0x080fe200030f0eff */
[----:B------:R-:W-:Y:S01]  /*c0d0*/  IMAD R112, R199, 0x4, R110 ;  /* 0x00000004c7707824 */ /* 0x000fe200078e026e */
[----:B------:R-:W-:Y:S01]  /*c0e0*/  LEA.HI.X.SX32 R33, R120, R203, 0x1, P5 ;  /* 0x000000cb78217211 */ /* 0x000fe200028f0eff */
[----:B------:R2:W-:Y:S01]  /*c0f0*/  STG.E.U16 desc[UR10][R28.64], R12 ;  /* 0x0000000c1c007986 */ /* 0x0005e2000c10150a */
[----:B----4-:R-:W-:-:S02]  /*c100*/  LEA R24, P5, R124, R202, 0x1 ;  /* 0x000000ca7c187211 */ /* 0x010fc400078a08ff */
[----:B------:R-:W-:Y:S01]  /*c110*/  PRMT R52, R52, 0x7632, R52 ;  /* 0x0000763234347816 */ /* 0x000fe20000000034 */
[----:B-1----:R1:W-:Y:S01]  /*c120*/  STG.E.U16 desc[UR10][R30.64], R8 ;  /* 0x000000081e007986 */ /* 0x0023e2000c10150a */
[----:B0-----:R-:W-:Y:S02]  /*c130*/  LEA R26, P6, R130, R202, 0x1 ;  /* 0x000000ca821a7211 */ /* 0x001fe400078c08ff */
[-C--:B------:R-:W-:Y:S01]  /*c140*/  LEA.HI.X.SX32 R25, R124, R203.reuse, 0x1, P5 ;  /* 0x000000cb7c197211 */ /* 0x080fe200028f0eff */
[----:B------:R-:W-:Y:S01]  /*c150*/  STG.E.U16 desc[UR10][R32.64], R40 ;  /* 0x0000002820007986 */ /* 0x000fe2000c10150a */
[C---:B------:R-:W-:Y:S02]  /*c160*/  LEA R20, R199.reuse, R112, 0x2 ;  /* 0x00000070c7147211 */ /* 0x040fe400078e10ff */
[----:B------:R-:W-:Y:S02]  /*c170*/  LEA.HI.X.SX32 R27, R130, R203, 0x1, P6 ;  /* 0x000000cb821b7211 */ /* 0x000fe400030f0eff */
[----:B--2---:R-:W-:Y:S01]  /*c180*/  LEA R28, P5, R122, R202, 0x1 ;  /* 0x000000ca7a1c7211 */ /* 0x004fe200078a08ff */
[----:B------:R-:W-:Y:S01]  /*c190*/  IMAD R114, R199, 0x4, R20 ;  /* 0x00000004c7727824 */ /* 0x000fe200078e0214 */
[----:B------:R-:W-:-:S02]  /*c1a0*/  PRMT R12, R44, 0x7632, R12 ;  /* 0x000076322c0c7816 */ /* 0x000fc4000000000c */
[-C--:B-1----:R-:W-:Y:S01]  /*c1b0*/  LEA R30, P6, R128, R202.reuse, 0x1 ;  /* 0x000000ca801e7211 */ /* 0x082fe200078c08ff */
[----:B------:R-:W-:Y:S01]  /*c1c0*/  IMAD R116, R199, 0x4, R114 ;  /* 0x00000004c7747824 */ /* 0x000fe200078e0272 */
[-C--:B------:R-:W-:Y:S01]  /*c1d0*/  LEA.HI.X.SX32 R29, R122, R203.reuse, 0x1, P5 ;  /* 0x000000cb7a1d7211 */ /* 0x080fe200028f0eff */
[----:B------:R0:W-:Y:S01]  /*c1e0*/  STG.E.U16 desc[UR10][R24.64], R12 ;  /* 0x0000000c18007986 */ /* 0x0001e2000c10150a */
[----:B------:R-:W-:Y:S02]  /*c1f0*/  PRMT R48, R48, 0x7632, R48 ;  /* 0x0000763230307816 */ /* 0x000fe40000000030 */
[----:B------:R-:W-:Y:S01]  /*c200*/  LEA.HI.X.SX32 R31, R128, R203, 0x1, P6 ;  /* 0x000000cb801f7211 */ /* 0x000fe200030f0eff */
[----:B------:R1:W-:Y:S04]  /*c210*/  STG.E.U16 desc[UR10][R26.64], R52 ;  /* 0x000000341a007986 */ /* 0x0003e8000c10150a */
[----:B------:R2:W-:Y:S04]  /*c220*/  STG.E.U16 desc[UR10][R28.64], R48 ;  /* 0x000000301c007986 */ /* 0x0005e8000c10150a */
[----:B------:R3:W-:Y:S01]  /*c230*/  STG.E.U16 desc[UR10][R30.64], R7 ;  /* 0x000000071e007986 */ /* 0x0007e2000c10150a */
[----:B0-----:R-:W-:-:S02]  /*c240*/  LEA R24, P5, R126, R202, 0x1 ;  /* 0x000000ca7e187211 */ /* 0x001fc400078a08ff */
[-C--:B-1----:R-:W-:Y:S02]  /*c250*/  LEA R26, P6, R136, R202.reuse, 0x1 ;  /* 0x000000ca881a7211 */ /* 0x082fe400078c08ff */
[-C--:B------:R-:W-:Y:S02]  /*c260*/  LEA.HI.X.SX32 R25, R126, R203.reuse, 0x1, P5 ;  /* 0x000000cb7e197211 */ /* 0x080fe400028f0eff */
[----:B--2---:R-:W-:Y:S02]  /*c270*/  PRMT R29, R16, 0x7632, R29 ;  /* 0x00007632101d7816 */ /* 0x004fe4000000001d */
[----:B------:R-:W-:Y:S02]  /*c280*/  LEA R28, P5, R132, R202, 0x1 ;  /* 0x000000ca841c7211 */ /* 0x000fe400078a08ff */
[----:B---3--:R-:W-:Y:S01]  /*c290*/  PRMT R31, R12, 0x7632, R31 ;  /* 0x000076320c1f7816 */ /* 0x008fe2000000001f */
[----:B------:R-:W-:Y:S01]  /*c2a0*/  IMAD R12, R199, 0x4, R116 ;  /* 0x00000004c70c7824 */ /* 0x000fe200078e0274 */
[----:B------:R-:W-:Y:S01]  /*c2b0*/  PRMT R7, R8, 0x7632, R7 ;  /* 0x0000763208077816 */ /* 0x000fe20000000007 */
[----:B------:R0:W-:Y:S01]  /*c2c0*/  STG.E.U16 desc[UR10][R24.64], R29 ;  /* 0x0000001d18007986 */ /* 0x0001e2000c10150a */
[----:B------:R-:W-:-:S02]  /*c2d0*/  LEA.HI.X.SX32 R27, R136, R203, 0x1, P6 ;  /* 0x000000cb881b7211 */ /* 0x000fc400030f0eff */
[C---:B------:R-:W-:Y:S02]  /*c2e0*/  LEA R16, R199.reuse, R12, 0x2 ;  /* 0x0000000cc7107211 */ /* 0x040fe400078e10ff */
[----:B------:R-:W-:Y:S01]  /*c2f0*/  LEA R30, P6, R134, R202, 0x1 ;  /* 0x000000ca861e7211 */ /* 0x000fe200078c08ff */
[----:B------:R1:W-:Y:S02]  /*c300*/  STG.E.U16 desc[UR10][R26.64], R31 ;  /* 0x0000001f1a007986 */ /* 0x0003e4000c10150a */
[----:B------:R-:W-:-:S04]  /*c310*/  IMAD R118, R199, 0x4, R16 ;  /* 0x00000004c7767824 */ /* 0x000fc800078e0210 */
[C---:B------:R-:W-:Y:S01]  /*c320*/  IMAD R8, R199.reuse, 0x4, R118 ;  /* 0x00000004c7087824 */ /* 0x040fe200078e0276 */
[-C--:B0-----:R-:W-:Y:S02]  /*c330*/  LEA.HI.X.SX32 R29, R132, R203.reuse, 0x1, P5 ;  /* 0x000000cb841d7211 */ /* 0x081fe400028f0eff */
[----:B------:R-:W-:Y:S01]  /*c340*/  LEA R32, P5, R138, R202, 0x1 ;  /* 0x000000ca8a207211 */ /* 0x000fe200078a08ff */
[C---:B------:R-:W-:Y:S01]  /*c350*/  IMAD R120, R199.reuse, 0x4, R8 ;  /* 0x00000004c7787824 */ /* 0x040fe200078e0208 */
[-C--:B-1----:R-:W-:Y:S01]  /*c360*/  LEA.HI.X.SX32 R31, R134, R203.reuse, 0x1, P6 ;  /* 0x000000cb861f7211 */ /* 0x082fe200030f0eff */
[----:B------:R0:W-:Y:S01]  /*c370*/  STG.E.U16 desc[UR10][R28.64], R7 ;  /* 0x000000071c007986 */ /* 0x0001e2000c10150a */
[----:B------:R-:W-:Y:S02]  /*c380*/  LEA.HI.X.SX32 R33, R138, R203, 0x1, P5 ;  /* 0x000000cb8a217211 */ /* 0x000fe400028f0eff */
[----:B------:R-:W-:Y:S01]  /*c390*/  LEA R122, R199, R120, 0x2 ;  /* 0x00000078c77a7211 */ /* 0x000fe200078e10ff */
[----:B------:R-:W-:Y:S01]  /*c3a0*/  STG.E.U16 desc[UR10][R30.64], R41 ;  /* 0x000000291e007986 */ /* 0x000fe2000c10150a */
[----:B------:R-:W-:-:S02]  /*c3b0*/  LEA R26, P5, R142, R202, 0x1 ;  /* 0x000000ca8e1a7211 */ /* 0x000fc400078a08ff */
[-C--:B------:R-:W-:Y:S01]  /*c3c0*/  LEA R24, P6, R140, R202.reuse, 0x1 ;  /* 0x000000ca8c187211 */ /* 0x080fe200078c08ff */
[C---:B------:R-:W-:Y:S01]  /*c3d0*/  IMAD R124, R199.reuse, 0x4, R122 ;  /* 0x00000004c77c7824 */ /* 0x040fe200078e027a */
[-C--:B------:R-:W-:Y:S01]  /*c3e0*/  LEA.HI.X.SX32 R27, R142, R203.reuse, 0x1, P5 ;  /* 0x000000cb8e1b7211 */ /* 0x080fe200028f0eff */
[----:B------:R1:W-:Y:S01]  /*c3f0*/  STG.E.U16 desc[UR10][R32.64], R45 ;  /* 0x0000002d20007986 */ /* 0x0003e2000c10150a */
[-C--:B------:R-:W-:Y:S01]  /*c400*/  LEA.HI.X.SX32 R25, R140, R203.reuse, 0x1, P6 ;  /* 0x000000cb8c197211 */ /* 0x080fe200030f0eff */
[C---:B------:R-:W-:Y:S01]  /*c410*/  IMAD R126, R199.reuse, 0x4, R124 ;  /* 0x00000004c77e7824 */ /* 0x040fe200078e027c */
[-C--:B0-----:R-:W-:Y:S02]  /*c420*/  LEA R28, P5, R146, R202.reuse, 0x1 ;  /* 0x000000ca921c7211 */ /* 0x081fe400078a08ff */
[----:B------:R-:W-:Y:S01]  /*c430*/  LEA R34, P6, R144, R202, 0x1 ;  /* 0x000000ca90227211 */ /* 0x000fe200078c08ff */
[----:B------:R-:W-:Y:S01]  /*c440*/  IMAD R128, R199, 0x4, R126 ;  /* 0x00000004c7807824 */ /* 0x000fe200078e027e */
[-C--:B------:R-:W-:Y:S01]  /*c450*/  LEA.HI.X.SX32 R29, R146, R203.reuse, 0x1, P5 ;  /* 0x000000cb921d7211 */ /* 0x080fe200028f0eff */
[----:B------:R0:W-:Y:S01]  /*c460*/  STG.E.U16 desc[UR10][R24.64], R53 ;  /* 0x0000003518007986 */ /* 0x0001e2000c10150a */
[----:B------:R-:W-:-:S02]  /*c470*/  LEA.HI.X.SX32 R35, R144, R203, 0x1, P6 ;  /* 0x000000cb90237211 */ /* 0x000fc400030f0eff */
[C---:B------:R-:W-:Y:S01]  /*c480*/  LEA R130, R199.reuse, R128, 0x2 ;  /* 0x00000080c7827211 */ /* 0x040fe200078e10ff */
[----:B------:R2:W-:Y:S01]  /*c490*/  STG.E.U16 desc[UR10][R26.64], R49 ;  /* 0x000000311a007986 */ /* 0x0005e2000c10150a */
[-C--:B-1----:R-:W-:Y:S02]  /*c4a0*/  LEA R32, P5, R158, R202.reuse, 0x1 ;  /* 0x000000ca9e207211 */ /* 0x082fe400078a08ff */
[-C--:B------:R-:W-:Y:S01]  /*c4b0*/  LEA R30, P6, R148, R202.reuse, 0x1 ;  /* 0x000000ca941e7211 */ /* 0x080fe200078c08ff */
[C---:B------:R-:W-:Y:S01]  /*c4c0*/  IMAD R132, R199.reuse, 0x4, R130 ;  /* 0x00000004c7847824 */ /* 0x040fe200078e0282 */
[-C--:B------:R-:W-:Y:S01]  /*c4d0*/  LEA.HI.X.SX32 R33, R158, R203.reuse, 0x1, P5 ;  /* 0x000000cb9e217211 */ /* 0x080fe200028f0eff */
[----:B------:R1:W-:Y:S01]  /*c4e0*/  STG.E.U16 desc[UR10][R34.64], R21 ;  /* 0x0000001522007986 */ /* 0x0003e2000c10150a */
[-C--:B------:R-:W-:Y:S01]  /*c4f0*/  LEA.HI.X.SX32 R31, R148, R203.reuse, 0x1, P6 ;  /* 0x000000cb941f7211 */ /* 0x080fe200030f0eff */
[----:B------:R-:W-:Y:S01]  /*c500*/  IMAD R134, R199, 0x4, R132 ;  /* 0x00000004c7867824 */ /* 0x000fe200078e0284 */
[-C--:B0-----:R-:W-:Y:S01]  /*c510*/  LEA R24, P5, R154, R202.reuse, 0x1 ;  /* 0x000000ca9a187211 */ /* 0x081fe200078a08ff */
[----:B------:R0:W-:Y:S01]  /*c520*/  STG.E.U16 desc[UR10][R28.64], R17 ;  /* 0x000000111c007986 */ /* 0x0001e2000c10150a */
[----:B------:R-:W-:Y:S01]  /*c530*/  PRMT R41, R41, 0x7632, R41 ;  /* 0x0000763229297816 */ /* 0x000fe20000000029 */
[----:B------:R-:W-:Y:S01]  /*c540*/  IMAD R136, R199, 0x4, R134 ;  /* 0x00000004c7887824 */ /* 0x000fe200078e0286 */
[----:B--2---:R-:W-:Y:S01]  /*c550*/  LEA R26, P6, R160, R202, 0x1 ;  /* 0x000000caa01a7211 */ /* 0x004fe200078c08ff */
[----:B------:R-:W-:Y:S01]  /*c560*/  STG.E.U16 desc[UR10][R30.64], R13 ;  /* 0x0000000d1e007986 */ /* 0x000fe2000c10150a */
[----:B------:R-:W-:-:S02]  /*c570*/  LEA.HI.X.SX32 R25, R154, R203, 0x1, P5 ;  /* 0x000000cb9a197211 */ /* 0x000fc400028f0eff */
[----:B------:R-:W-:Y:S01]  /*c580*/  PRMT R45, R45, 0x7632, R45 ;  /* 0x000076322d2d7816 */ /* 0x000fe2000000002d */
[----:B------:R-:W-:Y:S01]  /*c590*/  STG.E.U16 desc[UR10][R32.64], R9 ;  /* 0x0000000920007986 */ /* 0x000fe2000c10150a */
[-C--:B------:R-:W-:Y:S02]  /*c5a0*/  LEA.HI.X.SX32 R27, R160, R203.reuse, 0x1, P6 ;  /* 0x000000cba01b7211 */ /* 0x080fe400030f0eff */
[-C--:B------:R-:W-:Y:S01]  /*c5b0*/  LEA R36, P6, R152, R202.reuse, 0x1 ;  /* 0x000000ca98247211 */ /* 0x080fe200078c08ff */
[----:B------:R2:W-:Y:S01]  /*c5c0*/  STG.E.U16 desc[UR10][R24.64], R41 ;  /* 0x0000002918007986 */ /* 0x0005e2000c10150a */
[----:B-1----:R-:W-:Y:S02]  /*c5d0*/  LEA R34, P5, R150, R202, 0x1 ;  /* 0x000000ca96227211 */ /* 0x002fe400078a08ff */
[----:B------:R-:W-:Y:S01]  /*c5e0*/  LEA.HI.X.SX32 R37, R152, R203, 0x1, P6 ;  /* 0x000000cb98257211 */ /* 0x000fe200030f0eff */
[----:B------:R1:W-:Y:S01]  /*c5f0*/  STG.E.U16 desc[UR10][R26.64], R45 ;  /* 0x0000002d1a007986 */ /* 0x0003e2000c10150a */
[----:B------:R-:W-:-:S02]  /*c600*/  LEA R138, R199, R136, 0x2 ;  /* 0x00000088c78a7211 */ /* 0x000fc400078e10ff */
[-C--:B------:R-:W-:Y:S02]  /*c610*/  LEA.HI.X.SX32 R35, R150, R203.reuse, 0x1, P5 ;  /* 0x000000cb96237211 */ /* 0x080fe400028f0eff */
[----:B0-----:R-:W-:Y:S01]  /*c620*/  PRMT R17, R53, 0x7632, R17 ;  /* 0x0000763235117816 */ /* 0x001fe20000000011 */
[----:B------:R-:W-:Y:S01]  /*c630*/  IMAD R140, R199, 0x4, R138 ;  /* 0x00000004c78c7824 */ /* 0x000fe200078e028a */
[----:B------:R-:W-:Y:S02]  /*c640*/  PRMT R49, R49, 0x7632, R49 ;  /* 0x0000763231317816 */ /* 0x000fe40000000031 */
[-C--:B--2---:R-:W-:Y:S01]  /*c650*/  LEA R24, P5, R156, R202.reuse, 0x1 ;  /* 0x000000ca9c187211 */ /* 0x084fe200078a08ff */
[----:B------:R0:W-:Y:S01]  /*c660*/  STG.E.U16 desc[UR10][R34.64], R17 ;  /* 0x0000001122007986 */ /* 0x0001e2000c10150a */
[C---:B------:R-:W-:Y:S01]  /*c670*/  IMAD R142, R199.reuse, 0x4, R140 ;  /* 0x00000004c78e7824 */ /* 0x040fe200078e028c */
[-C--:B-1----:R-:W-:Y:S02]  /*c680*/  LEA R26, P6, R162, R202.reuse, 0x1 ;  /* 0x000000caa21a7211 */ /* 0x082fe400078c08ff */
[-C--:B------:R-:W-:Y:S01]  /*c690*/  LEA.HI.X.SX32 R25, R156, R203.reuse, 0x1, P5 ;  /* 0x000000cb9c197211 */ /* 0x080fe200028f0eff */
[----:B------:R-:W-:Y:S01]  /*c6a0*/  IMAD R144, R199, 0x4, R142 ;  /* 0x00000004c7907824 */ /* 0x000fe200078e028e */
[----:B------:R-:W-:Y:S01]  /*c6b0*/  LEA.HI.X.SX32 R27, R162, R203, 0x1, P6 ;  /* 0x000000cba21b7211 */ /* 0x000fe200030f0eff */
[----:B------:R1:W-:Y:S01]  /*c6c0*/  STG.E.U16 desc[UR10][R36.64], R49 ;  /* 0x0000003124007986 */ /* 0x0003e2000c10150a */
[----:B------:R-:W-:-:S02]  /*c6d0*/  LEA R30, P6, R60, R202, 0x1 ;  /* 0x000000ca3c1e7211 */ /* 0x000fc400078c08ff */
[-C--:B------:R-:W-:Y:S02]  /*c6e0*/  LEA R28, P5, R84, R202.reuse, 0x1 ;  /* 0x000000ca541c7211 */ /* 0x080fe400078a08ff */
[-C--:B------:R-:W-:Y:S02]  /*c6f0*/  LEA.HI.X.SX32 R31, R60, R203.reuse, 0x1, P6 ;  /* 0x000000cb3c1f7211 */ /* 0x080fe400030f0eff */
[-C--:B0-----:R-:W-:Y:S02]  /*c700*/  LEA R34, P6, R62, R202.reuse, 0x1 ;  /* 0x000000ca3e227211 */ /* 0x081fe400078c08ff */
[-C--:B------:R-:W-:Y:S02]  /*c710*/  LEA.HI.X.SX32 R29, R84, R203.reuse, 0x1, P5 ;  /* 0x000000cb541d7211 */ /* 0x080fe400028f0eff */
[----:B------:R-:W-:Y:S02]  /*c720*/  LEA R32, P5, R64, R202, 0x1 ;  /* 0x000000ca40207211 */ /* 0x000fe400078a08ff */
[----:B------:R-:W-:-:S02]  /*c730*/  LEA.HI.X.SX32 R35, R62, R203, 0x1, P6 ;  /* 0x000000cb3e237211 */ /* 0x000fc400030f0eff */
[-C--:B------:R-:W-:Y:S02]  /*c740*/  LEA R38, P6, R70, R202.reuse, 0x1 ;  /* 0x000000ca46267211 */ /* 0x080fe400078c08ff */
[-C--:B------:R-:W-:Y:S02]  /*c750*/  LEA.HI.X.SX32 R33, R64, R203.reuse, 0x1, P5 ;  /* 0x000000cb40217211 */ /* 0x080fe400028f0eff */
[----:B-1----:R-:W-:Y:S02]  /*c760*/  LEA R36, P5, R6, R202, 0x1 ;  /* 0x000000ca06247211 */ /* 0x002fe400078a08ff */
[C---:B------:R-:W-:Y:S02]  /*c770*/  LEA R146, R199.reuse, R144, 0x2 ;  /* 0x00000090c7927211 */ /* 0x040fe400078e10ff */
[-C--:B------:R-:W-:Y:S02]  /*c780*/  LEA.HI.X.SX32 R39, R70, R203.reuse, 0x1, P6 ;  /* 0x000000cb46277211 */ /* 0x080fe400030f0eff */
[----:B------:R-:W-:Y:S01]  /*c790*/  LEA R44, P6, R94, R202, 0x1 ;  /* 0x000000ca5e2c7211 */ /* 0x000fe200078c08ff */
[----:B------:R-:W-:Y:S01]  /*c7a0*/  IMAD R148, R199, 0x4, R146 ;  /* 0x00000004c7947824 */ /* 0x000fe200078e0292 */
[----:B------:R-:W-:-:S02]  /*c7b0*/  LEA.HI.X.SX32 R37, R6, R203, 0x1, P5 ;  /* 0x000000cb06257211 */ /* 0x000fc400028f0eff */
[-C--:B------:R-:W-:Y:S01]  /*c7c0*/  LEA R40, P5, R90, R202.reuse, 0x1 ;  /* 0x000000ca5a287211 */ /* 0x080fe200078a08ff */
[C---:B------:R-:W-:Y:S01]  /*c7d0*/  IMAD R150, R199.reuse, 0x4, R148 ;  /* 0x00000004c7967824 */ /* 0x040fe200078e0294 */
[-C--:B------:R-:W-:Y:S02]  /*c7e0*/  LEA.HI.X.SX32 R45, R94, R203.reuse, 0x1, P6 ;  /* 0x000000cb5e2d7211 */ /* 0x080fe400030f0eff */
[-C--:B------:R-:W-:Y:S01]  /*c7f0*/  LEA R56, P6, R86, R202.reuse, 0x1 ;  /* 0x000000ca56387211 */ /* 0x080fe200078c08ff */
[----:B------:R-:W-:Y:S01]  /*c800*/  IMAD R152, R199, 0x4, R150 ;  /* 0x00000004c7987824 */ /* 0x000fe200078e0296 */
[-C--:B------:R-:W-:Y:S02]  /*c810*/  LEA.HI.X.SX32 R41, R90, R203.reuse, 0x1, P5 ;  /* 0x000000cb5a297211 */ /* 0x080fe400028f0eff */
[----:B------:R-:W-:Y:S02]  /*c820*/  LEA R52, P5, R88, R202, 0x1 ;  /* 0x000000ca58347211 */ /* 0x000fe400078a08ff */
[----:B------:R-:W-:-:S02]  /*c830*/  LEA.HI.X.SX32 R57, R86, R203, 0x1, P6 ;  /* 0x000000cb56397211 */ /* 0x000fc400030f0eff */
[-C--:B------:R-:W-:Y:S02]  /*c840*/  LEA R216, P6, R98, R202.reuse, 0x1 ;  /* 0x000000ca62d87211 */ /* 0x080fe400078c08ff */
[-C--:B------:R-:W-:Y:S02]  /*c850*/  LEA.HI.X.SX32 R53, R88, R203.reuse, 0x1, P5 ;  /* 0x000000cb58357211 */ /* 0x080fe400028f0eff */
[-C--:B------:R-:W-:Y:S02]  /*c860*/  LEA R58, P5, R92, R202.reuse, 0x1 ;  /* 0x000000ca5c3a7211 */ /* 0x080fe400078a08ff */
[----:B------:R-:W-:Y:S02]  /*c870*/  LEA.HI.X.SX32 R217, R98, R203, 0x1, P6 ;  /* 0x000000cb62d97211 */ /* 0x000fe400030f0eff */
[----:B------:R-:W-:Y:S02]  /*c880*/  LEA R220, P6, R68, R202, 0x1 ;  /* 0x000000ca44dc7211 */ /* 0x000fe400078c08ff */
[----:B------:R-:W-:-:S02]  /*c890*/  LEA R154, R199, R152, 0x2 ;  /* 0x00000098c79a7211 */ /* 0x000fc400078e10ff */
[-C--:B------:R-:W-:Y:S02]  /*c8a0*/  LEA.HI.X.SX32 R59, R92, R203.reuse, 0x1, P5 ;  /* 0x000000cb5c3b7211 */ /* 0x080fe400028f0eff */
[-C--:B------:R-:W-:Y:S01]  /*c8b0*/  LEA R218, P5, R76, R202.reuse, 0x1 ;  /* 0x000000ca4cda7211 */ /* 0x080fe200078a08ff */
[C---:B------:R-:W-:Y:S01]  /*c8c0*/  IMAD R156, R199.reuse, 0x4, R154 ;  /* 0x00000004c79c7824 */ /* 0x040fe200078e029a */
[-C--:B------:R-:W-:Y:S02]  /*c8d0*/  LEA.HI.X.SX32 R221, R68, R203.reuse, 0x1, P6 ;  /* 0x000000cb44dd7211 */ /* 0x080fe400030f0eff */
[-C--:B------:R-:W-:Y:S01]  /*c8e0*/  LEA R224, P6, R72, R202.reuse, 0x1 ;  /* 0x000000ca48e07211 */ /* 0x080fe200078c08ff */
[C---:B------:R-:W-:Y:S01]  /*c8f0*/  IMAD R158, R199.reuse, 0x4, R156 ;  /* 0x00000004c79e7824 */ /* 0x040fe200078e029c */
[-C--:B------:R-:W-:Y:S02]  /*c900*/  LEA.HI.X.SX32 R219, R76, R203.reuse, 0x1, P5 ;  /* 0x000000cb4cdb7211 */ /* 0x080fe400028f0eff */
[----:B------:R-:W-:Y:S01]  /*c910*/  LEA R222, P5, R66, R202, 0x1 ;  /* 0x000000ca42de7211 */ /* 0x000fe200078a08ff */
[----:B------:R-:W-:Y:S01]  /*c920*/  IMAD R160, R199, 0x4, R158 ;  /* 0x00000004c7a07824 */ /* 0x000fe200078e029e */
[----:B------:R-:W-:-:S02]  /*c930*/  LEA.HI.X.SX32 R225, R72, R203, 0x1, P6 ;  /* 0x000000cb48e17211 */ /* 0x000fc400030f0eff */
[-C--:B------:R-:W-:Y:S02]  /*c940*/  LEA R228, P6, R78, R202.reuse, 0x1 ;  /* 0x000000ca4ee47211 */ /* 0x080fe400078c08ff */
[-C--:B------:R-:W-:Y:S02]  /*c950*/  LEA.HI.X.SX32 R223, R66, R203.reuse, 0x1, P5 ;  /* 0x000000cb42df7211 */ /* 0x080fe400028f0eff */
[-C--:B------:R-:W-:Y:S02]  /*c960*/  LEA R226, P5, R74, R202.reuse, 0x1 ;  /* 0x000000ca4ae27211 */ /* 0x080fe400078a08ff */
[-C--:B------:R-:W-:Y:S02]  /*c970*/  LEA.HI.X.SX32 R229, R78, R203.reuse, 0x1, P6 ;  /* 0x000000cb4ee57211 */ /* 0x080fe400030f0eff */
[----:B------:R-:W-:Y:S02]  /*c980*/  LEA R232, P6, R82, R202, 0x1 ;  /* 0x000000ca52e87211 */ /* 0x000fe400078c08ff */
[----:B------:R-:W-:-:S02]  /*c990*/  LEA.HI.X.SX32 R227, R74, R203, 0x1, P5 ;  /* 0x000000cb4ae37211 */ /* 0x000fc400028f0eff */
[----:B------:R-:W-:Y:S02]  /*c9a0*/  LEA R230, P5, R80, R202, 0x1 ;  /* 0x000000ca50e67211 */ /* 0x000fe400078a08ff */
[-C--:B------:R-:W-:Y:S02]  /*c9b0*/  LEA.HI.X.SX32 R233, R82, R203.reuse, 0x1, P6 ;  /* 0x000000cb52e97211 */ /* 0x080fe400030f0eff */
[C---:B------:R-:W-:Y:S02]  /*c9c0*/  LEA R162, R199.reuse, R160, 0x2 ;  /* 0x000000a0c7a27211 */ /* 0x040fe400078e10ff */
[-C--:B------:R-:W-:Y:S02]  /*c9d0*/  LEA R214, P6, R100, R202.reuse, 0x1 ;  /* 0x000000ca64d67211 */ /* 0x080fe400078c08ff */
[----:B------:R-:W-:Y:S01]  /*c9e0*/  LEA.HI.X.SX32 R231, R80, R203, 0x1, P5 ;  /* 0x000000cb50e77211 */ /* 0x000fe200028f0eff */
[----:B------:R-:W-:Y:S01]  /*c9f0*/  IMAD R164, R199, 0x4, R162 ;  /* 0x00000004c7a47824 */ /* 0x000fe200078e02a2 */
[----:B------:R-:W-:-:S02]  /*ca00*/  LEA R234, P5, R96, R202, 0x1 ;  /* 0x000000ca60ea7211 */ /* 0x000fc400078a08ff */
[-C--:B------:R-:W-:Y:S01]  /*ca10*/  LEA.HI.X.SX32 R215, R100, R203.reuse, 0x1, P6 ;  /* 0x000000cb64d77211 */ /* 0x080fe200030f0eff */
[C---:B------:R-:W-:Y:S01]  /*ca20*/  IMAD R166, R199.reuse, 0x4, R164 ;  /* 0x00000004c7a67824 */ /* 0x040fe200078e02a4 */
[-C--:B------:R-:W-:Y:S02]  /*ca30*/  LEA R6, P6, R104, R202.reuse, 0x1 ;  /* 0x000000ca68067211 */ /* 0x080fe400078c08ff */
[-C--:B------:R-:W-:Y:S01]  /*ca40*/  LEA.HI.X.SX32 R235, R96, R203.reuse, 0x1, P5 ;  /* 0x000000cb60eb7211 */ /* 0x080fe200028f0eff */
[----:B------:R-:W-:Y:S01]  /*ca50*/  IMAD R168, R199, 0x4, R166 ;  /* 0x00000004c7a87824 */ /* 0x000fe200078e02a6 */
[-C--:B------:R-:W-:Y:S02]  /*ca60*/  LEA R210, P5, R102, R202.reuse, 0x1 ;  /* 0x000000ca66d27211 */ /* 0x080fe400078a08ff */
[----:B------:R-:W-:Y:S02]  /*ca70*/  LEA.HI.X.SX32 R7, R104, R203, 0x1, P6 ;  /* 0x000000cb68077211 */ /* 0x000fe400030f0eff */
[----:B------:R-:W-:-:S02]  /*ca80*/  LEA R60, P6, R108, R202, 0x1 ;  /* 0x000000ca6c3c7211 */ /* 0x000fc400078c08ff */
[-C--:B------:R-:W-:Y:S02]  /*ca90*/  LEA.HI.X.SX32 R211, R102, R203.reuse, 0x1, P5 ;  /* 0x000000cb66d37211 */ /* 0x080fe400028f0eff */
[-C--:B------:R-:W-:Y:S02]  /*caa0*/  LEA R48, P5, R106, R202.reuse, 0x1 ;  /* 0x000000ca6a307211 */ /* 0x080fe400078a08ff */
[-C--:B------:R-:W-:Y:S02]  /*cab0*/  LEA.HI.X.SX32 R61, R108, R203.reuse, 0x1, P6 ;  /* 0x000000cb6c3d7211 */ /* 0x080fe400030f0eff */
[----:B------:R-:W-:Y:S02]  /*cac0*/  LEA R64, P6, R112, R202, 0x1 ;  /* 0x000000ca70407211 */ /* 0x000fe400078c08ff */
[----:B------:R-:W-:Y:S02]  /*cad0*/  LEA.HI.X.SX32 R49, R106, R203, 0x1, P5 ;  /* 0x000000cb6a317211 */ /* 0x000fe400028f0eff */
[----:B------:R-:W-:-:S02]  /*cae0*/  LEA R170, R199, R168, 0x2 ;  /* 0x000000a8c7aa7211 */ /* 0x000fc400078e10ff */
[-C--:B------:R-:W-:Y:S02]  /*caf0*/  LEA R62, P5, R110, R202.reuse, 0x1 ;  /* 0x000000ca6e3e7211 */ /* 0x080fe400078a08ff */
[-C--:B------:R-:W-:Y:S01]  /*cb00*/  LEA.HI.X.SX32 R65, R112, R203.reuse, 0x1, P6 ;  /* 0x000000cb70417211 */ /* 0x080fe200030f0eff */
[C---:B------:R-:W-:Y:S01]  /*cb10*/  IMAD R172, R199.reuse, 0x4, R170 ;  /* 0x00000004c7ac7824 */ /* 0x040fe200078e02aa */
[-C--:B------:R-:W-:Y:S02]  /*cb20*/  LEA R68, P6, R114, R202.reuse, 0x1 ;  /* 0x000000ca72447211 */ /* 0x080fe400078c08ff */
[-C--:B------:R-:W-:Y:S01]  /*cb30*/  LEA.HI.X.SX32 R63, R110, R203.reuse, 0x1, P5 ;  /* 0x000000cb6e3f7211 */ /* 0x080fe200028f0eff */
[C---:B------:R-:W-:Y:S01]  /*cb40*/  IMAD R174, R199.reuse, 0x4, R172 ;  /* 0x00000004c7ae7824 */ /* 0x040fe200078e02ac */
[-C--:B------:R-:W-:Y:S02]  /*cb50*/  LEA R66, P5, R20, R202.reuse, 0x1 ;  /* 0x000000ca14427211 */ /* 0x080fe400078a08ff */
[----:B------:R-:W-:Y:S01]  /*cb60*/  LEA.HI.X.SX32 R69, R114, R203, 0x1, P6 ;  /* 0x000000cb72457211 */ /* 0x000fe200030f0eff */
[----:B------:R-:W-:Y:S01]  /*cb70*/  IMAD R176, R199, 0x4, R174 ;  /* 0x00000004c7b07824 */ /* 0x000fe200078e02ae */
[----:B------:R-:W-:-:S02]  /*cb80*/  LEA R72, P6, R12, R202, 0x1 ;  /* 0x000000ca0c487211 */ /* 0x000fc400078c08ff */
[-C--:B------:R-:W-:Y:S02]  /*cb90*/  LEA.HI.X.SX32 R67, R20, R203.reuse, 0x1, P5 ;  /* 0x000000cb14437211 */ /* 0x080fe400028f0eff */
[-C--:B------:R-:W-:Y:S02]  /*cba0*/  LEA R70, P5, R116, R202.reuse, 0x1 ;  /* 0x000000ca74467211 */ /* 0x080fe400078a08ff */
[-C--:B------:R-:W-:Y:S02]  /*cbb0*/  LEA.HI.X.SX32 R73, R12, R203.reuse, 0x1, P6 ;  /* 0x000000cb0c497211 */ /* 0x080fe400030f0eff */
[-C--:B------:R-:W-:Y:S02]  /*cbc0*/  LEA R76, P6, R118, R202.reuse, 0x1 ;  /* 0x000000ca764c7211 */ /* 0x080fe400078c08ff */
[----:B------:R-:W-:Y:S02]  /*cbd0*/  LEA.HI.X.SX32 R71, R116, R203, 0x1, P5 ;  /* 0x000000cb74477211 */ /* 0x000fe400028f0eff */
[----:B------:R-:W-:-:S02]  /*cbe0*/  LEA R74, P5, R16, R202, 0x1 ;  /* 0x000000ca104a7211 */ /* 0x000fc400078a08ff */
[-C--:B------:R-:W-:Y:S02]  /*cbf0*/  LEA.HI.X.SX32 R77, R118, R203.reuse, 0x1, P6 ;  /* 0x000000cb764d7211 */ /* 0x080fe400030f0eff */
[----:B------:R-:W-:Y:S02]  /*cc00*/  LEA R80, P6, R120, R202, 0x1 ;  /* 0x000000ca78507211 */ /* 0x000fe400078c08ff */
        /* <DEDUP_REMOVED lines=36> */
[C---:B------:R-:W-:Y:S02]  /*ce50*/  LEA R186, R199.reuse, R184, 0x2 ;  /* 0x000000b8c7ba7211 */ /* 0x040fe400078e10ff */
[-C--:B------:R-:W-:Y:S02]  /*ce60*/  LEA.HI.X.SX32 R103, R142, R203.reuse, 0x1, P5 ;  /* 0x000000cb8e677211 */ /* 0x080fe400028f0eff */
[-C--:B------:R-:W-:Y:S01]  /*ce70*/  LEA R106, P5, R146, R202.reuse, 0x1 ;  /* 0x000000ca926a7211 */ /* 0x080fe200078a08ff */
[C---:B------:R-:W-:Y:S01]  /*ce80*/  IMAD R188, R199.reuse, 0x4, R186 ;  /* 0x00000004c7bc7824 */ /* 0x040fe200078e02ba */
[-C--:B------:R-:W-:Y:S02]  /*ce90*/  LEA.HI.X.SX32 R109, R148, R203.reuse, 0x1, P6 ;  /* 0x000000cb946d7211 */ /* 0x080fe400030f0eff */
[----:B------:R-:W-:Y:S01]  /*cea0*/  LEA R112, P6, R152, R202, 0x1 ;  /* 0x000000ca98707211 */ /* 0x000fe200078c08ff */
[----:B------:R-:W-:Y:S01]  /*ceb0*/  IMAD R190, R199, 0x4, R188 ;  /* 0x00000004c7be7824 */ /* 0x000fe200078e02bc */
[----:B------:R-:W-:-:S02]  /*cec0*/  LEA.HI.X.SX32 R107, R146, R203, 0x1, P5 ;  /* 0x000000cb926b7211 */ /* 0x000fc400028f0eff */
[-C--:B------:R-:W-:Y:S01]  /*ced0*/  LEA R110, P5, R150, R202.reuse, 0x1 ;  /* 0x000000ca966e7211 */ /* 0x080fe200078a08ff */
[----:B------:R-:W-:Y:S01]  /*cee0*/  IMAD R192, R199, 0x4, R190 ;  /* 0x00000004c7c07824 */ /* 0x000fe200078e02be */
[-C--:B------:R-:W-:Y:S02]  /*cef0*/  LEA.HI.X.SX32 R113, R152, R203.reuse, 0x1, P6 ;  /* 0x000000cb98717211 */ /* 0x080fe400030f0eff */
[-C--:B------:R-:W-:Y:S02]  /*cf00*/  LEA R116, P6, R156, R202.reuse, 0x1 ;  /* 0x000000ca9c747211 */ /* 0x080fe400078c08ff */
[-C--:B------:R-:W-:Y:S02]  /*cf10*/  LEA.HI.X.SX32 R111, R150, R203.reuse, 0x1, P5 ;  /* 0x000000cb966f7211 */ /* 0x080fe400028f0eff */
[----:B------:R-:W-:Y:S02]  /*cf20*/  LEA R114, P5, R154, R202, 0x1 ;  /* 0x000000ca9a727211 */ /* 0x000fe400078a08ff */
[----:B------:R-:W-:-:S02]  /*cf30*/  LEA.HI.X.SX32 R117, R156, R203, 0x1, P6 ;  /* 0x000000cb9c757211 */ /* 0x000fc400030f0eff */
[-C--:B------:R-:W-:Y:S02]  /*cf40*/  LEA R120, P6, R160, R202.reuse, 0x1 ;  /* 0x000000caa0787211 */ /* 0x080fe400078c08ff */
[-C--:B------:R-:W-:Y:S02]  /*cf50*/  LEA.HI.X.SX32 R115, R154, R203.reuse, 0x1, P5 ;  /* 0x000000cb9a737211 */ /* 0x080fe400028f0eff */
[----:B------:R-:W-:Y:S02]  /*cf60*/  LEA R118, P5, R158, R202, 0x1 ;  /* 0x000000ca9e767211 */ /* 0x000fe400078a08ff */
[----:B------:R-:W-:Y:S02]  /*cf70*/  LEA.HI.X.SX32 R121, R160, R203, 0x1, P6 ;  /* 0x000000cba0797211 */ /* 0x000fe400030f0eff */
[----:B------:R-:W-:Y:S02]  /*cf80*/  LEA R194, R199, R192, 0x2 ;  /* 0x000000c0c7c27211 */ /* 0x000fe400078e10ff */
[----:B------:R-:W-:-:S02]  /*cf90*/  LEA R124, P6, R164, R202, 0x1 ;  /* 0x000000caa47c7211 */ /* 0x000fc400078c08ff */
        /* <DEDUP_REMOVED lines=16> */
[C---:B------:R-:W-:Y:S02]  /*d0a0*/  LEA R236, R199.reuse, R200, 0x2 ;  /* 0x000000c8c7ec7211 */ /* 0x040fe400078e10ff */
[-C--:B------:R-:W-:Y:S02]  /*d0b0*/  LEA R134, P5, R174, R202.reuse, 0x1 ;  /* 0x000000caae867211 */ /* 0x080fe400078a08ff */
[-C--:B------:R-:W-:Y:S01]  /*d0c0*/  LEA.HI.X.SX32 R137, R176, R203.reuse, 0x1, P6 ;  /* 0x000000cbb0897211 */ /* 0x080fe200030f0eff */
[C---:B------:R-:W-:Y:S01]  /*d0d0*/  IMAD R238, R199.reuse, 0x4, R236 ;  /* 0x00000004c7ee7824 */ /* 0x040fe200078e02ec */
[-C--:B------:R-:W-:Y:S02]  /*d0e0*/  LEA R140, P6, R20, R202.reuse, 0x1 ;  /* 0x000000ca148c7211 */ /* 0x080fe400078c08ff */
[----:B------:R-:W-:Y:S01]  /*d0f0*/  LEA.HI.X.SX32 R135, R174, R203, 0x1, P5 ;  /* 0x000000cbae877211 */ /* 0x000fe200028f0eff */
[----:B------:R-:W-:Y:S01]  /*d100*/  IMAD R240, R199, 0x4, R238 ;  /* 0x00000004c7f07824 */ /* 0x000fe200078e02ee */
[----:B------:R-:W-:-:S02]  /*d110*/  LEA R138, P5, R178, R202, 0x1 ;  /* 0x000000cab28a7211 */ /* 0x000fc400078a08ff */
[-C--:B------:R-:W-:Y:S01]  /*d120*/  LEA.HI.X.SX32 R141, R20, R203.reuse, 0x1, P6 ;  /* 0x000000cb148d7211 */ /* 0x080fe200030f0eff */
[----:B------:R-:W-:Y:S01]  /*d130*/  IMAD R20, R199, 0x4, R240 ;  /* 0x00000004c7147824 */ /* 0x000fe200078e02f0 */
[-C--:B------:R-:W-:Y:S02]  /*d140*/  LEA R144, P6, R16, R202.reuse, 0x1 ;  /* 0x000000ca10907211 */ /* 0x080fe400078c08ff */
[-C--:B------:R-:W-:Y:S02]  /*d150*/  LEA.HI.X.SX32 R139, R178, R203.reuse, 0x1, P5 ;  /* 0x000000cbb28b7211 */ /* 0x080fe400028f0eff */
[-C--:B------:R-:W-:Y:S02]  /*d160*/  LEA R142, P5, R12, R202.reuse, 0x1 ;  /* 0x000000ca0c8e7211 */ /* 0x080fe400078a08ff */
[----:B------:R-:W-:Y:S02]  /*d170*/  LEA.HI.X.SX32 R145, R16, R203, 0x1, P6 ;  /* 0x000000cb10917211 */ /* 0x000fe400030f0eff */
[----:B------:R-:W-:-:S02]  /*d180*/  LEA R148, P6, R180, R202, 0x1 ;  /* 0x000000cab4947211 */ /* 0x000fc400078c08ff */
[-C--:B------:R-:W-:Y:S02]  /*d190*/  LEA.HI.X.SX32 R143, R12, R203.reuse, 0x1, P5 ;  /* 0x000000cb0c8f7211 */ /* 0x080fe400028f0eff */
[-C--:B------:R-:W-:Y:S02]  /*d1a0*/  LEA R146, P5, R8, R202.reuse, 0x1 ;  /* 0x000000ca08927211 */ /* 0x080fe400078a08ff */
[-C--:B------:R-:W-:Y:S02]  /*d1b0*/  LEA.HI.X.SX32 R149, R180, R203.reuse, 0x1, P6 ;  /* 0x000000cbb4957211 */ /* 0x080fe400030f0eff */
[----:B------:R-:W-:Y:S02]  /*d1c0*/  LEA R152, P6, R184, R202, 0x1 ;  /* 0x000000cab8987211 */ /* 0x000fe400078c08ff */
[----:B------:R-:W-:Y:S02]  /*d1d0*/  LEA R12, R199, R20, 0x2 ;  /* 0x00000014c70c7211 */ /* 0x000fe400078e10ff */
[----:B------:R-:W-:-:S02]  /*d1e0*/  LEA.HI.X.SX32 R147, R8, R203, 0x1, P5 ;  /* 0x000000cb08937211 */ /* 0x000fc400028f0eff */
[-C--:B------:R-:W-:Y:S01]  /*d1f0*/  LEA R150, P5, R182, R202.reuse, 0x1 ;  /* 0x000000cab6967211 */ /* 0x080fe200078a08ff */
[C---:B------:R-:W-:Y:S01]  /*d200*/  IMAD R8, R199.reuse, 0x4, R12 ;  /* 0x00000004c7087824 */ /* 0x040fe200078e020c */
[-C--:B------:R-:W-:Y:S02]  /*d210*/  LEA.HI.X.SX32 R153, R184, R203.reuse, 0x1, P6 ;  /* 0x000000cbb8997211 */ /* 0x080fe400030f0eff */
[-C--:B------:R-:W-:Y:S01]  /*d220*/  LEA R156, P6, R188, R202.reuse, 0x1 ;  /* 0x000000cabc9c7211 */ /* 0x080fe200078c08ff */
[C---:B------:R-:W-:Y:S01]  /*d230*/  IMAD R16, R199.reuse, 0x4, R8 ;  /* 0x00000004c7107824 */ /* 0x040fe200078e0208 */
[-C--:B------:R-:W-:Y:S02]  /*d240*/  LEA.HI.X.SX32 R151, R182, R203.reuse, 0x1, P5 ;  /* 0x000000cbb6977211 */ /* 0x080fe400028f0eff */
        /* <DEDUP_REMOVED lines=57> */
[----:B------:R-:W-:Y:S02]  /*d5e0*/  LEA R20, P6, R8, R202, 0x1 ;  /* 0x000000ca08147211 */ /* 0x000fe400078c08ff */
[----:B------:R-:W-:Y:S02]  /*d5f0*/  PRMT R13, R17, 0x7632, R13 ;  /* 0x00007632110d7816 */ /* 0x000fe4000000000d */
[----:B------:R-:W-:-:S02]  /*d600*/  LEA.HI.X.SX32 R199, R12, R203, 0x1, P5 ;  /* 0x000000cb0cc77211 */ /* 0x000fc400028f0eff */
[----:B------:R-:W-:Y:S02]  /*d610*/  PRMT R12, R21, 0x7632, R12 ;  /* 0x00007632150c7816 */ /* 0x000fe4000000000c */
[----:B------:R-:W-:Y:S02]  /*d620*/  LEA.HI.X.SX32 R21, R8, R203, 0x1, P6 ;  /* 0x000000cb08157211 */ /* 0x000fe400030f0eff */
[----:B------:R-:W-:Y:S01]  /*d630*/  PRMT R8, R13, 0x7632, R8 ;  /* 0x000076320d087816 */ /* 0x000fe20000000008 */
[----:B------:R0:W-:Y:S01]  /*d640*/  STG.E.U16 desc[UR10][R24.64], R12 ;  /* 0x0000000c18007986 */ /* 0x0001e2000c10150a */
[----:B------:R-:W-:Y:S02]  /*d650*/  PRMT R9, R9, 0x7632, R9 ;  /* 0x0000763209097816 */ /* 0x000fe40000000009 */
[----:B------:R-:W-:Y:S01]  /*d660*/  PRMT R16, R11, 0x7632, R16 ;  /* 0x000076320b107816 */ /* 0x000fe20000000010 */
[----:B------:R1:W-:Y:S01]  /*d670*/  STG.E.U16 desc[UR10][R26.64], R13 ;  /* 0x0000000d1a007986 */ /* 0x0003e2000c10150a */
[----:B------:R-:W-:-:S03]  /*d680*/  LEA R202, P5, R236, R202, 0x1 ;  /* 0x000000caecca7211 */ /* 0x000fc600078a08ff */
[----:B------:R2:W-:Y:S01]  /*d690*/  STG.E.U16 desc[UR10][R28.64], R8 ;  /* 0x000000081c007986 */ /* 0x0005e2000c10150a */
[----:B------:R-:W-:-:S03]  /*d6a0*/  LEA.HI.X.SX32 R203, R236, R203, 0x1, P5 ;  /* 0x000000cbeccb7211 */ /* 0x000fc600028f0eff */
[----:B------:R3:W-:Y:S01]  /*d6b0*/  STG.E.U16 desc[UR10][R30.64], R9 ;  /* 0x000000091e007986 */ /* 0x0007e2000c10150a */
[----:B0-----:R-:W-:-:S03]  /*d6c0*/  PRMT R12, R50, 0x7632, R12 ;  /* 0x00007632320c7816 */ /* 0x001fc6000000000c */
[----:B------:R-:W-:Y:S01]  /*d6d0*/  STG.E.U16 desc[UR10][R32.64], R42 ;  /* 0x0000002a20007986 */ /* 0x000fe2000c10150a */
[----:B-1----:R-:W-:-:S03]  /*d6e0*/  PRMT R13, R51, 0x7632, R13 ;  /* 0x00007632330d7816 */ /* 0x002fc6000000000d */
[----:B------:R-:W-:Y:S01]  /*d6f0*/  STG.E.U16 desc[UR10][R34.64], R46 ;  /* 0x0000002e22007986 */ /* 0x000fe2000c10150a */
[----:B--2---:R-:W-:Y:S02]  /*d700*/  PRMT R29, R42, 0x7632, R29 ;  /* 0x000076322a1d7816 */ /* 0x004fe4000000001d */
[----:B------:R-:W-:Y:S01]  /*d710*/  PRMT R8, R46, 0x7632, R8 ;  /* 0x000076322e087816 */ /* 0x000fe20000000008 */
[----:B------:R-:W-:Y:S01]  /*d720*/  STG.E.U16 desc[UR10][R36.64], R54 ;  /* 0x0000003624007986 */ /* 0x000fe2000c10150a */
[----:B---3--:R-:W-:-:S03]  /*d730*/  PRMT R9, R54, 0x7632, R9 ;  /* 0x0000763236097816 */ /* 0x008fc60000000009 */
[----:B------:R-:W-:Y:S04]  /*d740*/  STG.E.U16 desc[UR10][R38.64], R50 ;  /* 0x0000003226007986 */ /* 0x000fe8000c10150a */
[----:B------:R0:W-:Y:S04]  /*d750*/  STG.E.U16 desc[UR10][R40.64], R22 ;  /* 0x0000001628007986 */ /* 0x0001e8000c10150a */
[----:B------:R1:W-:Y:S04]  /*d760*/  STG.E.U16 desc[UR10][R44.64], R18 ;  /* 0x000000122c007986 */ /* 0x0003e8000c10150a */
[----:B------:R2:W-:Y:S04]  /*d770*/  STG.E.U16 desc[UR10][R52.64], R14 ;  /* 0x0000000e34007986 */ /* 0x0005e8000c10150a */
[----:B------:R3:W-:Y:S01]  /*d780*/  STG.E.U16 desc[UR10][R56.64], R10 ;  /* 0x0000000a38007986 */ /* 0x0007e2000c10150a */
[----:B0-----:R-:W-:-:S03]  /*d790*/  PRMT R22, R22, 0x7632, R22 ;  /* 0x0000763216167816 */ /* 0x001fc60000000016 */
[----:B------:R-:W-:Y:S01]  /*d7a0*/  STG.E.U16 desc[UR10][R58.64], R29 ;  /* 0x0000001d3a007986 */ /* 0x000fe2000c10150a */
[----:B-1----:R-:W-:-:S03]  /*d7b0*/  PRMT R18, R18, 0x7632, R18 ;  /* 0x0000763212127816 */ /* 0x002fc60000000012 */
[----:B------:R0:W-:Y:S01]  /*d7c0*/  STG.E.U16 desc[UR10][R216.64], R8 ;  /* 0x00000008d8007986 */ /* 0x0001e2000c10150a */
[----:B--2---:R-:W-:-:S03]  /*d7d0*/  PRMT R14, R14, 0x7632, R14 ;  /* 0x000076320e0e7816 */ /* 0x004fc6000000000e */
[----:B------:R1:W-:Y:S01]  /*d7e0*/  STG.E.U16 desc[UR10][R218.64], R9 ;  /* 0x00000009da007986 */ /* 0x0003e2000c10150a */
[----:B---3--:R-:W-:-:S03]  /*d7f0*/  PRMT R10, R10, 0x7632, R10 ;  /* 0x000076320a0a7816 */ /* 0x008fc6000000000a */
[----:B------:R2:W-:Y:S04]  /*d800*/  STG.E.U16 desc[UR10][R220.64], R12 ;  /* 0x0000000cdc007986 */ /* 0x0005e8000c10150a */
[----:B------:R-:W-:Y:S01]  /*d810*/  STG.E.U16 desc[UR10][R222.64], R22 ;  /* 0x00000016de007986 */ /* 0x000fe2000c10150a */
[----:B0-----:R-:W-:-:S03]  /*d820*/  PRMT R8, R43, 0x7632, R8 ;  /* 0x000076322b087816 */ /* 0x001fc60000000008 */
[----:B------:R-:W-:Y:S01]  /*d830*/  STG.E.U16 desc[UR10][R224.64], R18 ;  /* 0x00000012e0007986 */ /* 0x000fe2000c10150a */
[----:B-1----:R-:W-:-:S03]  /*d840*/  PRMT R9, R47, 0x7632, R9 ;  /* 0x000076322f097816 */ /* 0x002fc60000000009 */
[----:B------:R-:W0:Y:S01]  /*d850*/  LDS.128 R24, [R5+UR6] ;  /* 0x0000000605187984 */ /* 0x000e220008000c00 */
[----:B--2---:R-:W-:-:S03]  /*d860*/  PRMT R12, R55, 0x7632, R12 ;  /* 0x00007632370c7816 */ /* 0x004fc6000000000c */
[----:B------:R1:W-:Y:S04]  /*d870*/  STG.E.U16 desc[UR10][R226.64], R14 ;  /* 0x0000000ee2007986 */ /* 0x0003e8000c10150a */
[----:B------:R-:W-:Y:S04]  /*d880*/  LDS.128 R28, [R212+UR6] ;  /* 0x00000006d41c7984 */ /* 0x000fe80008000c00 */
[----:B------:R2:W-:Y:S04]  /*d890*/  STG.E.U16 desc[UR10][R228.64], R10 ;  /* 0x0000000ae4007986 */ /* 0x0005e8000c10150a */
[----:B------:R-:W-:Y:S01]  /*d8a0*/  LDS.128 R32, [R5+UR6+0x400] ;  /* 0x0004000605207984 */ /* 0x000fe20008000c00 */
[----:B-1----:R-:W-:-:S03]  /*d8b0*/  PRMT R14, R19, 0x7632, R14 ;  /* 0x00007632130e7816 */ /* 0x002fc6000000000e */
[----:B------:R-:W-:Y:S04]  /*d8c0*/  STG.E.U16 desc[UR10][R230.64], R43 ;  /* 0x0000002be6007986 */ /* 0x000fe8000c10150a */
[----:B------:R-:W1:Y:S01]  /*d8d0*/  LDS.128 R36, [R212+UR6+0x400] ;  /* 0x00040006d4247984 */ /* 0x000e620008000c00 */
[----:B--2---:R-:W-:-:S03]  /*d8e0*/  PRMT R10, R23, 0x7632, R10 ;  /* 0x00007632170a7816 */ /* 0x004fc6000000000a */
[----:B------:R-:W-:Y:S04]  /*d8f0*/  STG.E.U16 desc[UR10][R232.64], R47 ;  /* 0x0000002fe8007986 */ /* 0x000fe8000c10150a */
[----:B------:R-:W2:Y:S04]  /*d900*/  LDS.128 R40, [R5+UR6+0x800] ;  /* 0x0008000605287984 */ /* 0x000ea80008000c00 */
[----:B------:R-:W-:Y:S04]  /*d910*/  STG.E.U16 desc[UR10][R234.64], R55 ;  /* 0x00000037ea007986 */ /* 0x000fe8000c10150a */
[----:B------:R-:W3:Y:S04]  /*d920*/  LDS.128 R44, [R212+UR6+0x800] ;  /* 0x00080006d42c7984 */ /* 0x000ee80008000c00 */
[----:B------:R0:W4:Y:S04]  /*d930*/  LDS.128 R52, [R5+UR6+0xc00] ;  /* 0x000c000605347984 */ /* 0x0001280008000c00 */
[----:B------:R-:W5:Y:S04]  /*d940*/  LDS.128 R56, [R212+UR6+0xc00] ;  /* 0x000c0006d4387984 */ /* 0x000f680008000c00 */
[----:B------:R-:W-:Y:S01]  /*d950*/  STG.E.U16 desc[UR10][R214.64], R51 ;  /* 0x00000033d6007986 */ /* 0x000fe2000c10150a */
[----:B0-----:R-:W-:-:S03]  /*d960*/  PRMT R5, R24, 0x7632, R5 ;  /* 0x0000763218057816 */ /* 0x001fc60000000005 */
[----:B------:R-:W-:Y:S04]  /*d970*/  STG.E.U16 desc[UR10][R210.64], R23 ;  /* 0x00000017d2007986 */ /* 0x000fe8000c10150a */
[----:B------:R0:W-:Y:S04]  /*d980*/  STG.E.U16 desc[UR10][R6.64], R19 ;  /* 0x0000001306007986 */ /* 0x0001e8000c10150a */
[----:B------:R2:W-:Y:S01]  /*d990*/  STG.E.U16 desc[UR10][R48.64], R15 ;  /* 0x0000000f30007986 */ /* 0x0005e2000c10150a */
[----:B-1----:R-:W-:-:S03]  /*d9a0*/  PRMT R50, R36, 0x7632, R50 ;  /* 0x0000763224327816 */ /* 0x002fc60000000032 */
[----:B------:R-:W-:Y:S04]  /*d9b0*/  STG.E.U16 desc[UR10][R60.64], R11 ;  /* 0x0000000b3c007986 */ /* 0x000fe8000c10150a */
[----:B------:R1:W-:Y:S01]  /*d9c0*/  STG.E.U16 desc[UR10][R62.64], R8 ;  /* 0x000000083e007986 */ /* 0x0003e2000c10150a */
[----:B0-----:R-:W-:Y:S02]  /*d9d0*/  PRMT R7, R15, 0x7632, R7 ;  /* 0x000076320f077816 */ /* 0x001fe40000000007 */
[----:B--2---:R-:W-:Y:S01]  /*d9e0*/  PRMT R51, R40, 0x7632, R51 ;  /* 0x0000763228337816 */ /* 0x004fe20000000033 */
[----:B------:R0:W-:Y:S01]  /*d9f0*/  STG.E.U16 desc[UR10][R64.64], R9 ;  /* 0x0000000940007986 */ /* 0x0001e2000c10150a */
[----:B------:R-:W-:Y:S02]  /*da00*/  PRMT R48, R28, 0x7632, R48 ;  /* 0x000076321c307816 */ /* 0x000fe40000000030 */
[----:B------:R-:W-:Y:S01]  /*da10*/  PRMT R49, R32, 0x7632, R49 ;  /* 0x0000763220317816 */ /* 0x000fe20000000031 */
[----:B------:R2:W-:Y:S04]  /*da20*/  STG.E.U16 desc[UR10][R66.64], R12 ;  /* 0x0000000c42007986 */ /* 0x0005e8000c10150a */
[----:B------:R3:W-:Y:S01]  /*da30*/  STG.E.U16 desc[UR10][R68.64], R13 ;  /* 0x0000000d44007986 */ /* 0x0007e2000c10150a */
[----:B-1----:R-:W-:Y:S01]  /*da40*/  PRMT R63, R25, 0x7632, R63 ;  /* 0x00007632193f7816 */ /* 0x002fe2000000003f */
[----:B------:R-:W-:Y:S01]  /*da50*/  FFMA R8, R209, 0.69314718246459960938, R0 ;  /* 0x3f317218d1087823 */ /* 0x000fe20000000000 */
[----:B------:R-:W-:Y:S01]  /*da60*/  IMAD.HI R0, R213, 0x4, RZ ;  /* 0x00000004d5007827 */ /* 0x000fe200078e02ff */
[----:B------:R5:W-:Y:S01]  /*da70*/  STG.E.U16 desc[UR10][R70.64], R10 ;  /* 0x0000000a46007986 */ /* 0x000be2000c10150a */
[----:B0-----:R-:W-:-:S02]  /*da80*/  PRMT R64, R29, 0x7632, R64 ;  /* 0x000076321d407816 */ /* 0x001fc40000000040 */
[----:B------:R-:W-:Y:S01]  /*da90*/  PRMT R65, R33, 0x7632, R65 ;  /* 0x0000763221417816 */ /* 0x000fe20000000041 */
[----:B------:R0:W-:Y:S01]  /*daa0*/  STG.E.U16 desc[UR10][R72.64], R14 ;  /* 0x0000000e48007986 */ /* 0x0001e2000c10150a */
[----:B--2---:R-:W-:Y:S02]  /*dab0*/  PRMT R66, R37, 0x7632, R66 ;  /* 0x0000763225427816 */ /* 0x004fe40000000042 */
[----:B------:R-:W-:Y:S01]  /*dac0*/  PRMT R67, R41, 0x7632, R67 ;  /* 0x0000763229437816 */ /* 0x000fe20000000043 */
[----:B------:R1:W-:Y:S01]  /*dad0*/  STG.E.U16 desc[UR10][R74.64], R7 ;  /* 0x000000074a007986 */ /* 0x0003e2000c10150a */
[----:B---3--:R-:W-:Y:S01]  /*dae0*/  PRMT R68, R45, 0x7632, R68 ;  /* 0x000076322d447816 */ /* 0x008fe20000000044 */
[----:B------:R-:W2:Y:S01]  /*daf0*/  LDC.64 R12, c[0x0][0x3a0] ;  /* 0x0000e800ff0c7b82 */ /* 0x000ea20000000a00 */
[----:B----4-:R-:W-:Y:S01]  /*db00*/  PRMT R69, R53, 0x7632, R69 ;  /* 0x0000763235457816 */ /* 0x010fe20000000045 */
[----:B------:R-:W-:Y:S01]  /*db10*/  STG.E.U16 desc[UR10][R76.64], R16 ;  /* 0x000000104c007986 */ /* 0x000fe2000c10150a */
[----:B-----5:R-:W-:-:S03]  /*db20*/  PRMT R70, R57, 0x7632, R70 ;  /* 0x0000763239467816 */ /* 0x020fc60000000046 */
[----:B------:R3:W-:Y:S01]  /*db30*/  STG.E.U16 desc[UR10][R78.64], R24 ;  /* 0x000000184e007986 */ /* 0x0007e2000c10150a */
[----:B0-----:R-:W-:-:S03]  /*db40*/  PRMT R14, R59, 0x7632, R14 ;  /* 0x000076323b0e7816 */ /* 0x001fc6000000000e */
[----:B------:R0:W-:Y:S01]  /*db50*/  STG.E.U16 desc[UR10][R80.64], R28 ;  /* 0x0000001c50007986 */ /* 0x0001e2000c10150a */
[----:B-1----:R-:W-:-:S03]  /*db60*/  FSEL R7, R206, -INF , P1 ;  /* 0xff800000ce077808 */ /* 0x002fc60000800000 */
[----:B------:R1:W-:Y:S02]  /*db70*/  STG.E.U16 desc[UR10][R82.64], R32 ;  /* 0x0000002052007986 */ /* 0x0003e4000c10150a */
[----:B------:R-:W-:Y:S02]  /*db80*/  FFMA R11, R7, 0.69314718246459960938, R4 ;  /* 0x3f317218070b7823 */ /* 0x000fe40000000004 */
[----:B------:R4:W-:Y:S01]  /*db90*/  STG.E.U16 desc[UR10][R84.64], R36 ;  /* 0x0000002454007986 */ /* 0x0009e2000c10150a */
[----:B---3--:R-:W-:-:S03]  /*dba0*/  PRMT R79, R26, 0x7632, R79 ;  /* 0x000076321a4f7816 */ /* 0x008fc6000000004f */
[----:B------:R3:W-:Y:S01]  /*dbb0*/  STG.E.U16 desc[UR10][R86.64], R40 ;  /* 0x0000002856007986 */ /* 0x0007e2000c10150a */
[----:B0-----:R-:W-:Y:S02]  /*dbc0*/  PRMT R80, R30, 0x7632, R80 ;  /* 0x000076321e507816 */ /* 0x001fe40000000050 */
[----:B------:R-:W-:Y:S01]  /*dbd0*/  PRMT R81, R34, 0x7632, R81 ;  /* 0x0000763222517816 */ /* 0x000fe20000000051 */
[----:B------:R-:W-:Y:S01]  /*dbe0*/  STG.E.U16 desc[UR10][R88.64], R44 ;  /* 0x0000002c58007986 */ /* 0x000fe2000c10150a */
[----:B-1----:R-:W-:Y:S02]  /*dbf0*/  PRMT R82, R38, 0x7632, R82 ;  /* 0x0000763226527816 */ /* 0x002fe40000000052 */
[----:B------:R-:W-:Y:S01]  /*dc00*/  PRMT R83, R42, 0x7632, R83 ;  /* 0x000076322a537816 */ /* 0x000fe20000000053 */
[----:B------:R0:W-:Y:S01]  /*dc10*/  STG.E.U16 desc[UR10][R90.64], R52 ;  /* 0x000000345a007986 */ /* 0x0001e2000c10150a */
[----:B----4-:R-:W-:Y:S02]  /*dc20*/  PRMT R84, R46, 0x7632, R84 ;  /* 0x000076322e547816 */ /* 0x010fe40000000054 */
[----:B------:R-:W-:Y:S01]  /*dc30*/  PRMT R85, R54, 0x7632, R85 ;  /* 0x0000763236557816 */ /* 0x000fe20000000055 */
[----:B------:R1:W-:Y:S01]  /*dc40*/  STG.E.U16 desc[UR10][R92.64], R56 ;  /* 0x000000385c007986 */ /* 0x0003e2000c10150a */
[----:B---3--:R-:W-:-:S03]  /*dc50*/  PRMT R86, R58, 0x7632, R86 ;  /* 0x000076323a567816 */ /* 0x008fc60000000056 */
[----:B------:R3:W-:Y:S01]  /*dc60*/  STG.E.U16 desc[UR10][R94.64], R5 ;  /* 0x000000055e007986 */ /* 0x0007e2000c10150a */
[----:B0-----:R-:W-:-:S03]  /*dc70*/  PRMT R52, R44, 0x7632, R52 ;  /* 0x000076322c347816 */ /* 0x001fc60000000034 */
[----:B------:R0:W-:Y:S01]  /*dc80*/  STG.E.U16 desc[UR10][R96.64], R48 ;  /* 0x0000003060007986 */ /* 0x0001e2000c10150a */
[----:B------:R-:W-:-:S03]  /*dc90*/  PRMT R6, R52, 0x7632, R6 ;  /* 0x0000763234067816 */ /* 0x000fc60000000006 */
[----:B------:R4:W-:Y:S01]  /*dca0*/  STG.E.U16 desc[UR10][R98.64], R49 ;  /* 0x0000003162007986 */ /* 0x0009e2000c10150a */
[----:B-1----:R-:W-:Y:S02]  /*dcb0*/  PRMT R56, R56, 0x7632, R56 ;  /* 0x0000763238387816 */ /* 0x002fe40000000038 */
[----:B---3--:R-:W-:Y:S01]  /*dcc0*/  PRMT R95, R27, 0x7632, R95 ;  /* 0x000076321b5f7816 */ /* 0x008fe2000000005f */
[----:B------:R1:W-:Y:S01]  /*dcd0*/  STG.E.U16 desc[UR10][R100.64], R50 ;  /* 0x0000003264007986 */ /* 0x0003e2000c10150a */
[----:B------:R-:W-:-:S03]  /*dce0*/  FSEL R5, R208, -INF , P3 ;  /* 0xff800000d0057808 */ /* 0x000fc60001800000 */
[----:B------:R-:W-:Y:S01]  /*dcf0*/  STG.E.U16 desc[UR10][R102.64], R51 ;  /* 0x0000003366007986 */ /* 0x000fe2000c10150a */
[----:B0-----:R-:W-:Y:S01]  /*dd00*/  PRMT R96, R31, 0x7632, R96 ;  /* 0x000076321f607816 */ /* 0x001fe20000000060 */
[----:B------:R-:W-:Y:S01]  /*dd10*/  FFMA R9, R5, 0.69314718246459960938, R2 ;  /* 0x3f31721805097823 */ /* 0x000fe20000000002 */
[----:B------:R-:W-:Y:S01]  /*dd20*/  PRMT R97, R35, 0x7632, R97 ;  /* 0x0000763223617816 */ /* 0x000fe20000000061 */
[----:B------:R-:W-:Y:S01]  /*dd30*/  STG.E.U16 desc[UR10][R104.64], R52 ;  /* 0x0000003468007986 */ /* 0x000fe2000c10150a */
[----:B----4-:R-:W-:Y:S02]  /*dd40*/  PRMT R98, R39, 0x7632, R98 ;  /* 0x0000763227627816 */ /* 0x010fe40000000062 */
[----:B------:R-:W-:Y:S01]  /*dd50*/  PRMT R99, R43, 0x7632, R99 ;  /* 0x000076322b637816 */ /* 0x000fe20000000063 */
[----:B------:R0:W-:Y:S01]  /*dd60*/  STG.E.U16 desc[UR10][R106.64], R6 ;  /* 0x000000066a007986 */ /* 0x0001e2000c10150a */
[----:B-1----:R-:W-:Y:S02]  /*dd70*/  PRMT R100, R47, 0x7632, R100 ;  /* 0x000076322f647816 */ /* 0x002fe40000000064 */
[----:B------:R-:W-:Y:S01]  /*dd80*/  PRMT R101, R55, 0x7632, R101 ;  /* 0x0000763237657816 */ /* 0x000fe20000000065 */
[----:B------:R1:W-:Y:S04]  /*dd90*/  STG.E.U16 desc[UR10][R108.64], R56 ;  /* 0x000000386c007986 */ /* 0x0003e8000c10150a */
[----:B------:R1:W-:Y:S04]  /*dda0*/  STG.E.U16 desc[UR10][R110.64], R25 ;  /* 0x000000196e007986 */ /* 0x0003e8000c10150a */
[----:B------:R1:W-:Y:S01]  /*ddb0*/  STG.E.U16 desc[UR10][R112.64], R29 ;  /* 0x0000001d70007986 */ /* 0x0003e2000c10150a */
[----:B0-----:R-:W-:-:S03]  /*ddc0*/  FSEL R6, R207, -INF , P2 ;  /* 0xff800000cf067808 */ /* 0x001fc60001000000 */
[----:B------:R1:W-:Y:S02]  /*ddd0*/  STG.E.U16 desc[UR10][R114.64], R33 ;  /* 0x0000002172007986 */ /* 0x0003e4000c10150a */
[----:B------:R-:W-:Y:S01]  /*dde0*/  FFMA R10, R6, 0.69314718246459960938, R3 ;  /* 0x3f317218060a7823 */ /* 0x000fe20000000003 */
[----:B------:R-:W-:Y:S01]  /*ddf0*/  IMAD.SHL.U32 R3, R213, 0x4, RZ ;  /* 0x00000004d5037824 */ /* 0x000fe200078e00ff */
[----:B------:R1:W-:Y:S04]  /*de00*/  STG.E.U16 desc[UR10][R116.64], R37 ;  /* 0x0000002574007986 */ /* 0x0003e8000c10150a */
[----:B------:R1:W-:Y:S01]  /*de10*/  STG.E.U16 desc[UR10][R118.64], R41 ;  /* 0x0000002976007986 */ /* 0x0003e2000c10150a */
[----:B--2---:R-:W-:-:S03]  /*de20*/  IADD3 R2, P1, P2, R3, UR7, R12 ;  /* 0x0000000703027c10 */ /* 0x004fc6000fa3e00c */
[----:B------:R1:W-:Y:S01]  /*de30*/  STG.E.U16 desc[UR10][R120.64], R45 ;  /* 0x0000002d78007986 */ /* 0x0003e2000c10150a */
[----:B------:R-:W-:-:S03]  /*de40*/  IADD3.X R3, PT, PT, R0, UR5, R13, P1, P2 ;  /* 0x0000000500037c10 */ /* 0x000fc60008fe440d */
[----:B------:R1:W-:Y:S04]  /*de50*/  STG.E.U16 desc[UR10][R122.64], R53 ;  /* 0x000000357a007986 */ /* 0x0003e8000c10150a */
        /* <DEDUP_REMOVED lines=40> */
[----:B------:R1:W-:Y:S01]  /*e0e0*/  STG.E.U16 desc[UR10][R20.64], R14 ;  /* 0x0000000e14007986 */ /* 0x0003e2000c10150a */
[----:B------:R-:W-:Y:S06]  /*e0f0*/  BAR.SYNC.DEFER_BLOCKING 0x0 ;  /* 0x0000000000007b1d */ /* 0x000fec0000010000 */
[----:B------:R1:W-:Y:S02]  /*e100*/  STS.128 [R205+UR6], R8 ;  /* 0x00000008cd007988 */ /* 0x0003e40008000c06 */
[----:B------:R-:W-:Y:S06]  /*e110*/  BAR.SYNC.DEFER_BLOCKING 0x0 ;  /* 0x0000000000007b1d */ /* 0x000fec0000010000 */
[----:B------:R-:W-:Y:S05]  /*e120*/  @P0 EXIT ;  /* 0x000000000000094d */ /* 0x000fea0003800000 */
[----:B------:R-:W0:Y:S04]  /*e130*/  LDS R5, [R204] ;  /* 0x00000000cc057984 */ /* 0x000e280000000800 */
[----:B0-----:R-:W-:Y:S01]  /*e140*/  STG.E desc[UR10][R2.64], R5 ;  /* 0x0000000502007986 */ /* 0x001fe2000c10190a */
[----:B------:R-:W-:Y:S05]  /*e150*/  EXIT ;  /* 0x000000000000794d */ /* 0x000fea0003800000 */
.L_x_2:
[----:B------:R-:W-:-:S00]  /*e160*/  BRA `(.L_x_2) ;  /* 0xfffffffc00fc7947 */ /* 0x000fc0000383ffff */
[----:B------:R-:W-:-:S00]  /*e170*/  NOP ;  /* 0x0000000000007918 */ /* 0x000fc00000000000 */
        /* <DEDUP_REMOVED lines=8> */
.L_x_3:


//--------------------- .nv.global.init           --------------------------
	.section	.nv.global.init,"aw",@progbits
.nv.global.init:
	.type		_$_str,@object
	.size		_$_str,(.L_0 - _$_str)
_$_str:
        /*0000*/ 	.byte	0x5f, 0x5f, 0x43, 0x55, 0x44, 0x41, 0x5f, 0x46, 0x54, 0x5a, 0x00
.L_0:


//--------------------- .nv.shared.attn_fwd       --------------------------
	.section	.nv.shared.attn_fwd,"aw",@nobits
	.sectionflags	@""
	.align	16
	.zero		1024


//--------------------- .nv.shared.reserved.0     --------------------------
	.section	.nv.shared.reserved.0,"aw",@nobits
	.weak		__nv_reservedSMEM_offset_0_alias
	.size		__nv_reservedSMEM_offset_0_alias, 0, 64
	.other		__nv_reservedSMEM_offset_0_alias,@"STO_CUDA_RESERVED_SHARED STV_DEFAULT"
__nv_reservedSMEM_offset_0_alias:
	.zero		0
	.zero		64


//--------------------- .nv.constant0.attn_fwd    --------------------------
	.section	.nv.constant0.attn_fwd,"a",@progbits
	.sectionflags	@""
	.align	4
.nv.constant0.attn_fwd:
	.zero		1032


//--------------------- SYMBOLS --------------------------

	.type		.nv.reservedSmem.offset0,@object
	.size		.nv.reservedSmem.offset0,0x4
	.type		.nv.reservedSmem.cap,@object
	.size		.nv.reservedSmem.cap,0x4
